	.target	sm_90a

	.elftype	@"ET_EXEC"


//--------------------- .note.nv.tkinfo           --------------------------
	.section	.note.nv.tkinfo,"",@"SHT_NOTE"
	.sectionflags	@"SHF_NOTE_NV_TKINFO"
	.tkinfo
        /*0018*/ 	.word	0x00000002
        /*0030*/ 	.string	""
        /*0030*/ 	.string	"ptxas"
        /*0030*/ 	.string	"Cuda compilation tools, release 13.0, V13.0.88"
        /*0030*/ 	.string	"Build cuda_13.0.r13.0/compiler.36424714_0"
        /*0030*/ 	.string	"-arch sm_90a -m 64 "



//--------------------- .note.nv.cuinfo           --------------------------
	.section	.note.nv.cuinfo,"",@"SHT_NOTE"
	.sectionflags	@"SHF_NOTE_NV_CUINFO"
        /*0018*/ 	.short	0x0002
        /*001a*/ 	.short	0x005a
        /*001c*/ 	.short	0x0082
	.zero		2


//--------------------- .nv.info                  --------------------------
	.section	.nv.info,"",@"SHT_CUDA_INFO"
	.align	4


	//----- nvinfo : EIATTR_REGCOUNT
	.align		4
        /*0000*/ 	.byte	0x04, 0x2f
        /*0002*/ 	.short	(.L_15 - .L_14)
	.align		4
.L_14:
        /*0004*/ 	.word	index@(_ZN7cutlass13device_kernelINS_4gemm6kernel13GemmUniversalIN4cute5tupleIJiiiiEEENS1_10collective13CollectiveMmaINS1_34MainloopSm90TmaGmmaWarpSpecializedILi7ENS5_IJNS4_1CILi2EEENSA_ILi1EEESC_EEENS1_35KernelTmaWarpSpecializedCooperativeEEENS5_IJNSA_ILi256EEESG_NSA_ILi64EEEEEEaNS5_IJlSC_lEEEaSJ_NS4_8TiledMMAINS4_8MMA_AtomIJNS4_4SM904GMMA27MMA_64x256x32_S32S8S8_SS_TNEEEENS4_6LayoutISD_NS5_IJSC_NSA_ILi0EEESR_EEEEENS5_IJNS4_10UnderscoreESU_SU_EEEEENS4_13SM90_TMA_LOADENS4_14ComposedLayoutINS4_7SwizzleILi2ELi4ELi3EEENS4_18smem_ptr_flag_bitsILi8EEENSQ_INS5_IJNSA_ILi8EEESH_EEENS5_IJSH_SC_EEEEEEEvNS4_8identityENS4_23SM90_TMA_LOAD_MULTICASTES17_vS18_EENS_8epilogue10collective6detail29Sm90TmaWarpSpecializedAdapterINS1C_15DefaultEpilogueIaSJ_SJ_NS1B_6thread17LinearCombinationIaLi1EiiLNS1G_9ScaleType4KindE0ELNS_15FloatRoundStyleE2EaEENS1_15EpilogueDefaultEEEEEvvEEEEvNT_6ParamsE)
        /*0008*/ 	.word	0x000000a8


	//----- nvinfo : EIATTR_FRAME_SIZE
	.align		4
.L_15:
        /*000c*/ 	.byte	0x04, 0x11
        /*000e*/ 	.short	(.L_17 - .L_16)
	.align		4
.L_16:
        /*0010*/ 	.word	index@(_ZN7cutlass13device_kernelINS_4gemm6kernel13GemmUniversalIN4cute5tupleIJiiiiEEENS1_10collective13CollectiveMmaINS1_34MainloopSm90TmaGmmaWarpSpecializedILi7ENS5_IJNS4_1CILi2EEENSA_ILi1EEESC_EEENS1_35KernelTmaWarpSpecializedCooperativeEEENS5_IJNSA_ILi256EEESG_NSA_ILi64EEEEEEaNS5_IJlSC_lEEEaSJ_NS4_8TiledMMAINS4_8MMA_AtomIJNS4_4SM904GMMA27MMA_64x256x32_S32S8S8_SS_TNEEEENS4_6LayoutISD_NS5_IJSC_NSA_ILi0EEESR_EEEEENS5_IJNS4_10UnderscoreESU_SU_EEEEENS4_13SM90_TMA_LOADENS4_14ComposedLayoutINS4_7SwizzleILi2ELi4ELi3EEENS4_18smem_ptr_flag_bitsILi8EEENSQ_INS5_IJNSA_ILi8EEESH_EEENS5_IJSH_SC_EEEEEEEvNS4_8identityENS4_23SM90_TMA_LOAD_MULTICASTES17_vS18_EENS_8epilogue10collective6detail29Sm90TmaWarpSpecializedAdapterINS1C_15DefaultEpilogueIaSJ_SJ_NS1B_6thread17LinearCombinationIaLi1EiiLNS1G_9ScaleType4KindE0ELNS_15FloatRoundStyleE2EaEENS1_15EpilogueDefaultEEEEEvvEEEEvNT_6ParamsE)
        /*0014*/ 	.word	0x000004c0


	//----- nvinfo : EIATTR_MIN_STACK_SIZE
	.align		4
.L_17:
        /*0018*/ 	.byte	0x04, 0x12
        /*001a*/ 	.short	(.L_19 - .L_18)
	.align		4
.L_18:
        /*001c*/ 	.word	index@(_ZN7cutlass13device_kernelINS_4gemm6kernel13GemmUniversalIN4cute5tupleIJiiiiEEENS1_10collective13CollectiveMmaINS1_34MainloopSm90TmaGmmaWarpSpecializedILi7ENS5_IJNS4_1CILi2EEENSA_ILi1EEESC_EEENS1_35KernelTmaWarpSpecializedCooperativeEEENS5_IJNSA_ILi256EEESG_NSA_ILi64EEEEEEaNS5_IJlSC_lEEEaSJ_NS4_8TiledMMAINS4_8MMA_AtomIJNS4_4SM904GMMA27MMA_64x256x32_S32S8S8_SS_TNEEEENS4_6LayoutISD_NS5_IJSC_NSA_ILi0EEESR_EEEEENS5_IJNS4_10UnderscoreESU_SU_EEEEENS4_13SM90_TMA_LOADENS4_14ComposedLayoutINS4_7SwizzleILi2ELi4ELi3EEENS4_18smem_ptr_flag_bitsILi8EEENSQ_INS5_IJNSA_ILi8EEESH_EEENS5_IJSH_SC_EEEEEEEvNS4_8identityENS4_23SM90_TMA_LOAD_MULTICASTES17_vS18_EENS_8epilogue10collective6detail29Sm90TmaWarpSpecializedAdapterINS1C_15DefaultEpilogueIaSJ_SJ_NS1B_6thread17LinearCombinationIaLi1EiiLNS1G_9ScaleType4KindE0ELNS_15FloatRoundStyleE2EaEENS1_15EpilogueDefaultEEEEEvvEEEEvNT_6ParamsE)
        /*0020*/ 	.word	0x000004c0
.L_19:


//--------------------- .nv.compat                --------------------------
	.section	.nv.compat,"",@"SHT_CUDA_COMPAT_INFO"
	.align	4
        /*0000*/ 	.byte	0x02, 0x09, 0x01, 0x00, 0x02, 0x02, 0x04, 0x00, 0x02, 0x05, 0x05, 0x00, 0x03, 0x07, 0x01, 0x01
        /*0010*/ 	.byte	0x02, 0x03, 0x01, 0x00, 0x02, 0x06, 0x01, 0x00, 0x04, 0x0b, 0x08, 0x00, 0x00, 0x00, 0x00, 0x00
        /*0020*/ 	.byte	0x00, 0x00, 0x00, 0x00


//--------------------- .nv.info._ZN7cutlass13device_kernelINS_4gemm6kernel13GemmUniversalIN4cute5tupleIJiiiiEEENS1_10collective13CollectiveMmaINS1_34MainloopSm90TmaGmmaWarpSpecializedILi7ENS5_IJNS4_1CILi2EEENSA_ILi1EEESC_EEENS1_35KernelTmaWarpSpecializedCooperativeEEENS5_IJNSA_ILi256EEESG_NSA_ILi64EEEEEEaNS5_IJlSC_lEEEaSJ_NS4_8TiledMMAINS4_8MMA_AtomIJNS4_4SM904GMMA27MMA_64x256x32_S32S8S8_SS_TNEEEENS4_6LayoutISD_NS5_IJSC_NSA_ILi0EEESR_EEEEENS5_IJNS4_10UnderscoreESU_SU_EEEEENS4_13SM90_TMA_LOADENS4_14ComposedLayoutINS4_7SwizzleILi2ELi4ELi3EEENS4_18smem_ptr_flag_bitsILi8EEENSQ_INS5_IJNSA_ILi8EEESH_EEENS5_IJSH_SC_EEEEEEEvNS4_8identityENS4_23SM90_TMA_LOAD_MULTICASTES17_vS18_EENS_8epilogue10collective6detail29Sm90TmaWarpSpecializedAdapterINS1C_15DefaultEpilogueIaSJ_SJ_NS1B_6thread17LinearCombinationIaLi1EiiLNS1G_9ScaleType4KindE0ELNS_15FloatRoundStyleE2EaEENS1_15EpilogueDefaultEEEEEvvEEEEvNT_6ParamsE --------------------------
	.section	.nv.info._ZN7cutlass13device_kernelINS_4gemm6kernel13GemmUniversalIN4cute5tupleIJiiiiEEENS1_10collective13CollectiveMmaINS1_34MainloopSm90TmaGmmaWarpSpecializedILi7ENS5_IJNS4_1CILi2EEENSA_ILi1EEESC_EEENS1_35KernelTmaWarpSpecializedCooperativeEEENS5_IJNSA_ILi256EEESG_NSA_ILi64EEEEEEaNS5_IJlSC_lEEEaSJ_NS4_8TiledMMAINS4_8MMA_AtomIJNS4_4SM904GMMA27MMA_64x256x32_S32S8S8_SS_TNEEEENS4_6LayoutISD_NS5_IJSC_NSA_ILi0EEESR_EEEEENS5_IJNS4_10UnderscoreESU_SU_EEEEENS4_13SM90_TMA_LOADENS4_14ComposedLayoutINS4_7SwizzleILi2ELi4ELi3EEENS4_18smem_ptr_flag_bitsILi8EEENSQ_INS5_IJNSA_ILi8EEESH_EEENS5_IJSH_SC_EEEEEEEvNS4_8identityENS4_23SM90_TMA_LOAD_MULTICASTES17_vS18_EENS_8epilogue10collective6detail29Sm90TmaWarpSpecializedAdapterINS1C_15DefaultEpilogueIaSJ_SJ_NS1B_6thread17LinearCombinationIaLi1EiiLNS1G_9ScaleType4KindE0ELNS_15FloatRoundStyleE2EaEENS1_15EpilogueDefaultEEEEEvvEEEEvNT_6ParamsE,"",@"SHT_CUDA_INFO"
	.sectionflags	@""
	.align	4


	//----- nvinfo : EIATTR_CUDA_API_VERSION
	.align		4
        /*0000*/ 	.byte	0x04, 0x37
        /*0002*/ 	.short	(.L_21 - .L_20)
.L_20:
        /*0004*/ 	.word	0x00000082


	//----- nvinfo : EIATTR_KPARAM_INFO
	.align		4
.L_21:
        /*0008*/ 	.byte	0x04, 0x17
        /*000a*/ 	.short	(.L_23 - .L_22)
.L_22:
        /*000c*/ 	.word	0x00000000
        /*0010*/ 	.short	0x0000
        /*0012*/ 	.short	0x0070
        /*0014*/ 	.byte	0x00, 0xf0, 0x01, 0x10


	//----- nvinfo : EIATTR_SPARSE_MMA_MASK
	.align		4
.L_23:
        /*0018*/ 	.byte	0x03, 0x50
        /*001a*/ 	.short	0x0000


	//----- nvinfo : EIATTR_MAXREG_COUNT
	.align		4
        /*001c*/ 	.byte	0x03, 0x1b
        /*001e*/ 	.short	0x00a8


	//----- nvinfo : EIATTR_NUM_BARRIERS
	.align		4
        /*0020*/ 	.byte	0x02, 0x4c
        /*0022*/ 	.byte	0x01
	.zero		1


	//----- nvinfo : EIATTR_EXTERNS
	.align		4
        /*0024*/ 	.byte	0x04, 0x0f
        /*0026*/ 	.short	(.L_25 - .L_24)


	//   ....[0]....
	.align		4
.L_24:
        /*0028*/ 	.word	index@(__assertfail)


	//----- nvinfo : EIATTR_ANNOTATIONS
	.align		4
.L_25:
        /*002c*/ 	.byte	0x04, 0x55
        /*002e*/ 	.short	(.L_27 - .L_26)


	//   ....[0]....
.L_26:
        /*0030*/ 	.word	0x00000001
        /*0034*/ 	.byte	0x60, 0x0a, 0x00, 0x00, 0x01, 0x00, 0x00, 0x00, 0x70, 0x0a, 0x00, 0x00, 0x01, 0x00, 0x00, 0x00
        /* <DEDUP_REMOVED lines=381> */
        /*1814*/ 	.byte	0x70, 0x3c, 0x01, 0x00, 0x01, 0x00, 0x00, 0x00, 0x90, 0x3c, 0x01, 0x00


	//----- nvinfo : EIATTR_MERCURY_ISA_VERSION
	.align		4
.L_27:
        /*1820*/ 	.byte	0x03, 0x5f
        /*1822*/ 	.short	0x0101


	//----- nvinfo : EIATTR_INT_WARP_WIDE_INSTR_OFFSETS
	.align		4
        /*1824*/ 	.byte	0x04, 0x31
        /*1826*/ 	.short	(.L_29 - .L_28)


	//   ....[0]....
.L_28:
        /*1828*/ 	.word	0x000005e0


	//   ....[1]....
        /*182c*/ 	.word	0x000005f0


	//   ....[2]....
        /*1830*/ 	.word	0x00000770


	//----- nvinfo : EIATTR_COOP_GROUP_MASK_REGIDS
	.align		4
.L_29:
        /*1834*/ 	.byte	0x04, 0x29
        /*1836*/ 	.short	(.L_31 - .L_30)


	//   ....[0]....
.L_30:
        /*1838*/ 	.word	0xffffffff


	//   ....[1]....
        /*183c*/ 	.word	0xffffffff


	//   ....[2]....
        /*1840*/ 	.word	0xffffffff


	//   ....[3]....
        /*1844*/ 	.word	0xffffffff


	//   ....[4]....
        /*1848*/ 	.word	0xffffffff


	//   ....[5]....
        /*184c*/ 	.word	0xffffffff


	//----- nvinfo : EIATTR_COOP_GROUP_INSTR_OFFSETS
	.align		4
.L_31:
        /*1850*/ 	.byte	0x04, 0x28
        /*1852*/ 	.short	(.L_33 - .L_32)


	//   ....[0]....
.L_32:
        /*1854*/ 	.word	0x00000070


	//   ....[1]....
        /*1858*/ 	.word	0x00000080


	//   ....[2]....
        /*185c*/ 	.word	0x000001a0


	//   ....[3]....
        /*1860*/ 	.word	0x00000430


	//   ....[4]....
        /*1864*/ 	.word	0x000008a0


	//   ....[5]....
        /*1868*/ 	.word	0x00001470


	//----- nvinfo : EIATTR_REG_RECONFIG
	.align		4
.L_33:
        /*186c*/ 	.byte	0x01, 0x54
	.zero		2


	//----- nvinfo : EIATTR_SYSCALL_OFFSETS
	.align		4
        /*1870*/ 	.byte	0x04, 0x46
        /*1872*/ 	.short	(.L_35 - .L_34)


	//   ....[0]....
.L_34:
        /*1874*/ 	.word	0x00001630


	//----- nvinfo : EIATTR_MBARRIER_INSTR_OFFSETS
	.align		4
.L_35:
        /*1878*/ 	.byte	0x04, 0x39
        /*187a*/ 	.short	(.L_37 - .L_36)


	//   ....[0]....
.L_36:
        /*187c*/ 	.word	0x00000320
        /*1880*/ 	.word	0x000000ff
        /*1884*/ 	.word	0x00000000
        /*1888*/ 	.short	0x0100
        /*188a*/ 	.byte	0x08
	.zero		1


	//   ....[1]....
        /*188c*/ 	.word	0x00000330
        /*1890*/ 	.word	0x000000ff
        /*1894*/ 	.word	0x00000038
        /*1898*/ 	.short	0x0100
        /*189a*/ 	.byte	0x08
	.zero		1


	//   ....[2]....
        /*189c*/ 	.word	0x00000340
        /*18a0*/ 	.word	0x000000ff
        /*18a4*/ 	.word	0x00000008
        /*18a8*/ 	.short	0x0100
        /*18aa*/ 	.byte	0x08
	.zero		1


	//   ....[3]....
        /*18ac*/ 	.word	0x00000350
        /*18b0*/ 	.word	0x000000ff
        /*18b4*/ 	.word	0x00000040
        /*18b8*/ 	.short	0x0100
        /*18ba*/ 	.byte	0x08
	.zero		1


	//   ....[4]....
        /*18bc*/ 	.word	0x00000360
        /*18c0*/ 	.word	0x000000ff
        /*18c4*/ 	.word	0x00000010
        /*18c8*/ 	.short	0x0100
        /*18ca*/ 	.byte	0x08
	.zero		1


	//   ....[5]....
        /*18cc*/ 	.word	0x00000370
        /*18d0*/ 	.word	0x000000ff
        /*18d4*/ 	.word	0x00000048
        /*18d8*/ 	.short	0x0100
        /*18da*/ 	.byte	0x08
	.zero		1


	//   ....[6]....
        /*18dc*/ 	.word	0x00000380
        /*18e0*/ 	.word	0x000000ff
        /*18e4*/ 	.word	0x00000018
        /*18e8*/ 	.short	0x0100
        /*18ea*/ 	.byte	0x08
	.zero		1


	//   ....[7]....
        /*18ec*/ 	.word	0x00000390
        /*18f0*/ 	.word	0x000000ff
        /*18f4*/ 	.word	0x00000050
        /*18f8*/ 	.short	0x0100
        /*18fa*/ 	.byte	0x08
	.zero		1


	//   ....[8]....
        /*18fc*/ 	.word	0x000003a0
        /*1900*/ 	.word	0x000000ff
        /*1904*/ 	.word	0x00000020
        /*1908*/ 	.short	0x0100
        /*190a*/ 	.byte	0x08
	.zero		1


	//   ....[9]....
        /*190c*/ 	.word	0x000003b0
        /*1910*/ 	.word	0x000000ff
        /*1914*/ 	.word	0x00000058
        /*1918*/ 	.short	0x0100
        /*191a*/ 	.byte	0x08
	.zero		1


	//   ....[10]....
        /*191c*/ 	.word	0x000003c0
        /*1920*/ 	.word	0x000000ff
        /*1924*/ 	.word	0x00000028
        /*1928*/ 	.short	0x0100
        /*192a*/ 	.byte	0x08
	.zero		1


	//   ....[11]....
        /*192c*/ 	.word	0x000003d0
        /*1930*/ 	.word	0x000000ff
        /*1934*/ 	.word	0x00000060
        /*1938*/ 	.short	0x0100
        /*193a*/ 	.byte	0x08
	.zero		1


	//   ....[12]....
        /*193c*/ 	.word	0x000003e0
        /*1940*/ 	.word	0x000000ff
        /*1944*/ 	.word	0x00000030
        /*1948*/ 	.short	0x0100
        /*194a*/ 	.byte	0x08
	.zero		1


	//   ....[13]....
        /*194c*/ 	.word	0x000003f0
        /*1950*/ 	.word	0x000000ff
        /*1954*/ 	.word	0x00000068
        /*1958*/ 	.short	0x0100
        /*195a*/ 	.byte	0x08
	.zero		1


	//   ....[14]....
        /*195c*/ 	.word	0x000007d0
        /*1960*/ 	.word	0x000000ff
        /*1964*/ 	.word	0x00000080
        /*1968*/ 	.short	0x0100
        /*196a*/ 	.byte	0x06
	.zero		1


	//   ....[15]....
        /*196c*/ 	.word	0x00000800
        /*1970*/ 	.word	0x000000ff
        /*1974*/ 	.word	0x00000088
        /*1978*/ 	.short	0x0100
        /*197a*/ 	.byte	0x06
	.zero		1


	//   ....[16]....
        /*197c*/ 	.word	0x00001710
        /*1980*/ 	.word	0x00000003
        /*1984*/ 	.word	0x00000000
        /*1988*/ 	.short	0x010a
        /*198a*/ 	.byte	0x3f
	.zero		1


	//   ....[17]....
        /*198c*/ 	.word	0x00001750
        /*1990*/ 	.word	0x00000003
        /*1994*/ 	.word	0x00000000
        /*1998*/ 	.short	0x010a
        /*199a*/ 	.byte	0x3f
	.zero		1


	//   ....[18]....
        /*199c*/ 	.word	0x00002cb0
        /*19a0*/ 	.word	0x00000004
        /*19a4*/ 	.word	0x00000000
        /*19a8*/ 	.short	0x010a
        /*19aa*/ 	.byte	0x3f
	.zero		1


	//   ....[19]....
        /*19ac*/ 	.word	0x00002cf0
        /*19b0*/ 	.word	0x00000004
        /*19b4*/ 	.word	0x00000000
        /*19b8*/ 	.short	0x010a
        /*19ba*/ 	.byte	0x3f
	.zero		1


	//   ....[20]....
        /*19bc*/ 	.word	0x00004d00
        /*19c0*/ 	.word	0x00000004
        /*19c4*/ 	.word	0x00000000
        /*19c8*/ 	.short	0x0101
        /*19ca*/ 	.byte	0x3f
	.zero		1


	//   ....[21]....
        /*19cc*/ 	.word	0x00004f30
        /*19d0*/ 	.word	0x00000000
        /*19d4*/ 	.word	0x00000000
        /*19d8*/ 	.short	0x0101
        /*19da*/ 	.byte	0x3f
	.zero		1


	//   ....[22]....
        /*19dc*/ 	.word	0x000137e0
        /*19e0*/ 	.word	0x0000000c
        /*19e4*/ 	.word	0x00000038
        /*19e8*/ 	.short	0x010a
        /*19ea*/ 	.byte	0x3f
	.zero		1


	//   ....[23]....
        /*19ec*/ 	.word	0x00013ba0
        /*19f0*/ 	.word	0x00000003
        /*19f4*/ 	.word	0x00000088
        /*19f8*/ 	.short	0x0101
        /*19fa*/ 	.byte	0x3f
	.zero		1


	//   ....[24]....
        /*19fc*/ 	.word	0x00014390
        /*1a00*/ 	.word	0x00000005
        /*1a04*/ 	.word	0x00000000
        /*1a08*/ 	.short	0x010a
        /*1a0a*/ 	.byte	0x3f
	.zero		1


	//   ....[25]....
        /*1a0c*/ 	.word	0x00014420
        /*1a10*/ 	.word	0x00000007
        /*1a14*/ 	.word	0x00000000
        /*1a18*/ 	.short	0x010a
        /*1a1a*/ 	.byte	0x3f
	.zero		1


	//   ....[26]....
        /*1a1c*/ 	.word	0x000144b0
        /*1a20*/ 	.word	0x00000007
        /*1a24*/ 	.word	0x00000000
        /*1a28*/ 	.short	0x010a
        /*1a2a*/ 	.byte	0x3f
	.zero		1


	//   ....[27]....
        /*1a2c*/ 	.word	0x00014540
        /*1a30*/ 	.word	0x00000007
        /*1a34*/ 	.word	0x00000000
        /*1a38*/ 	.short	0x010a
        /*1a3a*/ 	.byte	0x3f
	.zero		1


	//   ....[28]....
        /*1a3c*/ 	.word	0x000145d0
        /*1a40*/ 	.word	0x00000007
        /*1a44*/ 	.word	0x00000000
        /*1a48*/ 	.short	0x010a
        /*1a4a*/ 	.byte	0x3f
	.zero		1


	//   ....[29]....
        /*1a4c*/ 	.word	0x00014660
        /*1a50*/ 	.word	0x00000007
        /*1a54*/ 	.word	0x00000000
        /*1a58*/ 	.short	0x010a
        /*1a5a*/ 	.byte	0x3f
	.zero		1


	//   ....[30]....
        /*1a5c*/ 	.word	0x000146f0
        /*1a60*/ 	.word	0x00000003
        /*1a64*/ 	.word	0x00000000
        /*1a68*/ 	.short	0x010a
        /*1a6a*/ 	.byte	0x3f
	.zero		1


	//   ....[31]....
        /*1a6c*/ 	.word	0x00014750
        /*1a70*/ 	.word	0x00000003
        /*1a74*/ 	.word	0x00000000
        /*1a78*/ 	.short	0x010a
        /*1a7a*/ 	.byte	0x3f
	.zero		1


	//   ....[32]....
        /*1a7c*/ 	.word	0x000147a0
        /*1a80*/ 	.word	0x00000004
        /*1a84*/ 	.word	0x00000000
        /*1a88*/ 	.short	0x010a
        /*1a8a*/ 	.byte	0x3f
	.zero		1


	//   ....[33]....
        /*1a8c*/ 	.word	0x00014870
        /*1a90*/ 	.word	0x0000000c
        /*1a94*/ 	.word	0x00000038
        /*1a98*/ 	.short	0x010a
        /*1a9a*/ 	.byte	0x3f
	.zero		1


	//   ....[34]....
        /*1a9c*/ 	.word	0x00014940
        /*1aa0*/ 	.word	0x00000005
        /*1aa4*/ 	.word	0x00000000
        /*1aa8*/ 	.short	0x010a
        /*1aaa*/ 	.byte	0x3f
	.zero		1


	//   ....[35]....
        /*1aac*/ 	.word	0x00014990
        /*1ab0*/ 	.word	0x00000007
        /*1ab4*/ 	.word	0x00000000
        /*1ab8*/ 	.short	0x010a
        /*1aba*/ 	.byte	0x3f
	.zero		1


	//   ....[36]....
        /*1abc*/ 	.word	0x000149e0
        /*1ac0*/ 	.word	0x00000007
        /*1ac4*/ 	.word	0x00000000
        /*1ac8*/ 	.short	0x010a
        /*1aca*/ 	.byte	0x3f
	.zero		1


	//   ....[37]....
        /*1acc*/ 	.word	0x00014a30
        /*1ad0*/ 	.word	0x00000007
        /*1ad4*/ 	.word	0x00000000
        /*1ad8*/ 	.short	0x010a
        /*1ada*/ 	.byte	0x3f
	.zero		1


	//   ....[38]....
        /*1adc*/ 	.word	0x00014a80
        /*1ae0*/ 	.word	0x00000007
        /*1ae4*/ 	.word	0x00000000
        /*1ae8*/ 	.short	0x010a
        /*1aea*/ 	.byte	0x3f
	.zero		1


	//   ....[39]....
        /*1aec*/ 	.word	0x00014ad0
        /*1af0*/ 	.word	0x00000007
        /*1af4*/ 	.word	0x00000000
        /*1af8*/ 	.short	0x010a
        /*1afa*/ 	.byte	0x3f
	.zero		1


	//----- nvinfo : EIATTR_NUM_MBARRIERS
	.align		4
.L_37:
        /*1afc*/ 	.byte	0x03, 0x38
        /*1afe*/ 	.short	0x0010


	//----- nvinfo : EIATTR_EXIT_INSTR_OFFSETS
	.align		4
        /*1b00*/ 	.byte	0x04, 0x1c
        /*1b02*/ 	.short	(.L_39 - .L_38)


	//   ....[0]....
.L_38:
        /*1b04*/ 	.word	0x00000b00


	//   ....[1]....
        /*1b08*/ 	.word	0x00001390


	//   ....[2]....
        /*1b0c*/ 	.word	0x00012e20


	//   ....[3]....
        /*1b10*/ 	.word	0x00013440


	//   ....[4]....
        /*1b14*/ 	.word	0x00014740


	//----- nvinfo : EIATTR_MAX_THREADS
	.align		4
.L_39:
        /*1b18*/ 	.byte	0x04, 0x05
        /*1b1a*/ 	.short	(.L_41 - .L_40)
.L_40:
        /*1b1c*/ 	.word	0x00000180
        /*1b20*/ 	.word	0x00000001
        /*1b24*/ 	.word	0x00000001


	//----- nvinfo : EIATTR_CRS_STACK_SIZE
	.align		4
.L_41:
        /*1b28*/ 	.byte	0x04, 0x1e
        /*1b2a*/ 	.short	(.L_43 - .L_42)
.L_42:
        /*1b2c*/ 	.word	0x00000000


	//----- nvinfo : EIATTR_CBANK_PARAM_SIZE
	.align		4
.L_43:
        /*1b30*/ 	.byte	0x03, 0x19
        /*1b32*/ 	.short	0x0470


	//----- nvinfo : EIATTR_PARAM_CBANK
	.align		4
        /*1b34*/ 	.byte	0x04, 0x0a
        /*1b36*/ 	.short	(.L_45 - .L_44)
	.align		4
.L_44:
        /*1b38*/ 	.word	index@(.nv.constant0._ZN7cutlass13device_kernelINS_4gemm6kernel13GemmUniversalIN4cute5tupleIJiiiiEEENS1_10collective13CollectiveMmaINS1_34MainloopSm90TmaGmmaWarpSpecializedILi7ENS5_IJNS4_1CILi2EEENSA_ILi1EEESC_EEENS1_35KernelTmaWarpSpecializedCooperativeEEENS5_IJNSA_ILi256EEESG_NSA_ILi64EEEEEEaNS5_IJlSC_lEEEaSJ_NS4_8TiledMMAINS4_8MMA_AtomIJNS4_4SM904GMMA27MMA_64x256x32_S32S8S8_SS_TNEEEENS4_6LayoutISD_NS5_IJSC_NSA_ILi0EEESR_EEEEENS5_IJNS4_10UnderscoreESU_SU_EEEEENS4_13SM90_TMA_LOADENS4_14ComposedLayoutINS4_7SwizzleILi2ELi4ELi3EEENS4_18smem_ptr_flag_bitsILi8EEENSQ_INS5_IJNSA_ILi8EEESH_EEENS5_IJSH_SC_EEEEEEEvNS4_8identityENS4_23SM90_TMA_LOAD_MULTICASTES17_vS18_EENS_8epilogue10collective6detail29Sm90TmaWarpSpecializedAdapterINS1C_15DefaultEpilogueIaSJ_SJ_NS1B_6thread17LinearCombinationIaLi1EiiLNS1G_9ScaleType4KindE0ELNS_15FloatRoundStyleE2EaEENS1_15EpilogueDefaultEEEEEvvEEEEvNT_6ParamsE)
        /*1b3c*/ 	.short	0x0210
        /*1b3e*/ 	.short	0x0470


	//----- nvinfo : EIATTR_SW_WAR
	.align		4
.L_45:
        /*1b40*/ 	.byte	0x04, 0x36
        /*1b42*/ 	.short	(.L_47 - .L_46)
.L_46:
        /*1b44*/ 	.word	0x00000008
.L_47:


//--------------------- .nv.callgraph             --------------------------
	.section	.nv.callgraph,"",@"SHT_CUDA_CALLGRAPH"
	.align	4
	.sectionentsize	8
	.align		4
        /*0000*/ 	.word	0x00000000
	.align		4
        /*0004*/ 	.word	0xffffffff
	.align		4
        /*0008*/ 	.word	index@(_ZN7cutlass13device_kernelINS_4gemm6kernel13GemmUniversalIN4cute5tupleIJiiiiEEENS1_10collective13CollectiveMmaINS1_34MainloopSm90TmaGmmaWarpSpecializedILi7ENS5_IJNS4_1CILi2EEENSA_ILi1EEESC_EEENS1_35KernelTmaWarpSpecializedCooperativeEEENS5_IJNSA_ILi256EEESG_NSA_ILi64EEEEEEaNS5_IJlSC_lEEEaSJ_NS4_8TiledMMAINS4_8MMA_AtomIJNS4_4SM904GMMA27MMA_64x256x32_S32S8S8_SS_TNEEEENS4_6LayoutISD_NS5_IJSC_NSA_ILi0EEESR_EEEEENS5_IJNS4_10UnderscoreESU_SU_EEEEENS4_13SM90_TMA_LOADENS4_14ComposedLayoutINS4_7SwizzleILi2ELi4ELi3EEENS4_18smem_ptr_flag_bitsILi8EEENSQ_INS5_IJNSA_ILi8EEESH_EEENS5_IJSH_SC_EEEEEEEvNS4_8identityENS4_23SM90_TMA_LOAD_MULTICASTES17_vS18_EENS_8epilogue10collective6detail29Sm90TmaWarpSpecializedAdapterINS1C_15DefaultEpilogueIaSJ_SJ_NS1B_6thread17LinearCombinationIaLi1EiiLNS1G_9ScaleType4KindE0ELNS_15FloatRoundStyleE2EaEENS1_15EpilogueDefaultEEEEEvvEEEEvNT_6ParamsE)
	.align		4
        /*000c*/ 	.word	index@(__assertfail)
	.align		4
        /*0010*/ 	.word	0x00000000
	.align		4
        /*0014*/ 	.word	0xfffffffe
	.align		4
        /*0018*/ 	.word	0x00000000
	.align		4
        /*001c*/ 	.word	0xfffffffd
	.align		4
        /*0020*/ 	.word	0x00000000
	.align		4
        /*0024*/ 	.word	0xfffffffc


//--------------------- .nv.constant4             --------------------------
	.section	.nv.constant4,"a",@progbits
	.align	8
	.align		8
.nv.constant4:
        /*0000*/ 	.dword	__assertfail
	.align		8
        /*0008*/ 	.dword	__unnamed_1
	.align		8
        /*0010*/ 	.dword	_ZN39_INTERNAL_7d9101b7_4_k_cu_69e206a5_64184cuda3std3__45__cpo5beginE
	.align		8
        /*0018*/ 	.dword	_ZN39_INTERNAL_7d9101b7_4_k_cu_69e206a5_64184cuda3std3__45__cpo3endE
	.align		8
        /*0020*/ 	.dword	_ZN39_INTERNAL_7d9101b7_4_k_cu_69e206a5_64184cuda3std3__45__cpo6cbeginE
	.align		8
        /*0028*/ 	.dword	_ZN39_INTERNAL_7d9101b7_4_k_cu_69e206a5_64184cuda3std3__45__cpo4cendE
	.align		8
        /*0030*/ 	.dword	_ZN39_INTERNAL_7d9101b7_4_k_cu_69e206a5_64184cuda3std3__441_GLOBAL__N__7d9101b7_4_k_cu_69e206a5_64186ignoreE
	.align		8
        /*0038*/ 	.dword	_ZN39_INTERNAL_7d9101b7_4_k_cu_69e206a5_64184cuda3std3__419piecewise_constructE
	.align		8
        /*0040*/ 	.dword	_ZN39_INTERNAL_7d9101b7_4_k_cu_69e206a5_64184cuda3std3__48in_placeE
	.align		8
        /*0048*/ 	.dword	_ZN39_INTERNAL_7d9101b7_4_k_cu_69e206a5_64184cuda3std6ranges3__45__cpo4swapE
	.align		8
        /*0050*/ 	.dword	_ZN39_INTERNAL_7d9101b7_4_k_cu_69e206a5_64184cuda3std6ranges3__45__cpo9iter_moveE
	.align		8
        /*0058*/ 	.dword	_ZN39_INTERNAL_7d9101b7_4_k_cu_69e206a5_64184cute7productE
	.align		8
        /*0060*/ 	.dword	_ZN39_INTERNAL_7d9101b7_4_k_cu_69e206a5_64184cute1_E
	.align		8
        /*0068*/ 	.dword	$str$22
	.align		8
        /*0070*/ 	.dword	$str$23


//--------------------- .text._ZN7cutlass13device_kernelINS_4gemm6kernel13GemmUniversalIN4cute5tupleIJiiiiEEENS1_10collective13CollectiveMmaINS1_34MainloopSm90TmaGmmaWarpSpecializedILi7ENS5_IJNS4_1CILi2EEENSA_ILi1EEESC_EEENS1_35KernelTmaWarpSpecializedCooperativeEEENS5_IJNSA_ILi256EEESG_NSA_ILi64EEEEEEaNS5_IJlSC_lEEEaSJ_NS4_8TiledMMAINS4_8MMA_AtomIJNS4_4SM904GMMA27MMA_64x256x32_S32S8S8_SS_TNEEEENS4_6LayoutISD_NS5_IJSC_NSA_ILi0EEESR_EEEEENS5_IJNS4_10UnderscoreESU_SU_EEEEENS4_13SM90_TMA_LOADENS4_14ComposedLayoutINS4_7SwizzleILi2ELi4ELi3EEENS4_18smem_ptr_flag_bitsILi8EEENSQ_INS5_IJNSA_ILi8EEESH_EEENS5_IJSH_SC_EEEEEEEvNS4_8identityENS4_23SM90_TMA_LOAD_MULTICASTES17_vS18_EENS_8epilogue10collective6detail29Sm90TmaWarpSpecializedAdapterINS1C_15DefaultEpilogueIaSJ_SJ_NS1B_6thread17LinearCombinationIaLi1EiiLNS1G_9ScaleType4KindE0ELNS_15FloatRoundStyleE2EaEENS1_15EpilogueDefaultEEEEEvvEEEEvNT_6ParamsE --------------------------
	.section	.text._ZN7cutlass13device_kernelINS_4gemm6kernel13GemmUniversalIN4cute5tupleIJiiiiEEENS1_10collective13CollectiveMmaINS1_34MainloopSm90TmaGmmaWarpSpecializedILi7ENS5_IJNS4_1CILi2EEENSA_ILi1EEESC_EEENS1_35KernelTmaWarpSpecializedCooperativeEEENS5_IJNSA_ILi256EEESG_NSA_ILi64EEEEEEaNS5_IJlSC_lEEEaSJ_NS4_8TiledMMAINS4_8MMA_AtomIJNS4_4SM904GMMA27MMA_64x256x32_S32S8S8_SS_TNEEEENS4_6LayoutISD_NS5_IJSC_NSA_ILi0EEESR_EEEEENS5_IJNS4_10UnderscoreESU_SU_EEEEENS4_13SM90_TMA_LOADENS4_14ComposedLayoutINS4_7SwizzleILi2ELi4ELi3EEENS4_18smem_ptr_flag_bitsILi8EEENSQ_INS5_IJNSA_ILi8EEESH_EEENS5_IJSH_SC_EEEEEEEvNS4_8identityENS4_23SM90_TMA_LOAD_MULTICASTES17_vS18_EENS_8epilogue10collective6detail29Sm90TmaWarpSpecializedAdapterINS1C_15DefaultEpilogueIaSJ_SJ_NS1B_6thread17LinearCombinationIaLi1EiiLNS1G_9ScaleType4KindE0ELNS_15FloatRoundStyleE2EaEENS1_15EpilogueDefaultEEEEEvvEEEEvNT_6ParamsE,"ax",@progbits
	.align	128
.text._ZN7cutlass13device_kernelINS_4gemm6kernel13GemmUniversalIN4cute5tupleIJiiiiEEENS1_10collective13CollectiveMmaINS1_34MainloopSm90TmaGmmaWarpSpecializedILi7ENS5_IJNS4_1CILi2EEENSA_ILi1EEESC_EEENS1_35KernelTmaWarpSpecializedCooperativeEEENS5_IJNSA_ILi256EEESG_NSA_ILi64EEEEEEaNS5_IJlSC_lEEEaSJ_NS4_8TiledMMAINS4_8MMA_AtomIJNS4_4SM904GMMA27MMA_64x256x32_S32S8S8_SS_TNEEEENS4_6LayoutISD_NS5_IJSC_NSA_ILi0EEESR_EEEEENS5_IJNS4_10UnderscoreESU_SU_EEEEENS4_13SM90_TMA_LOADENS4_14ComposedLayoutINS4_7SwizzleILi2ELi4ELi3EEENS4_18smem_ptr_flag_bitsILi8EEENSQ_INS5_IJNSA_ILi8EEESH_EEENS5_IJSH_SC_EEEEEEEvNS4_8identityENS4_23SM90_TMA_LOAD_MULTICASTES17_vS18_EENS_8epilogue10collective6detail29Sm90TmaWarpSpecializedAdapterINS1C_15DefaultEpilogueIaSJ_SJ_NS1B_6thread17LinearCombinationIaLi1EiiLNS1G_9ScaleType4KindE0ELNS_15FloatRoundStyleE2EaEENS1_15EpilogueDefaultEEEEEvvEEEEvNT_6ParamsE:
        .type           _ZN7cutlass13device_kernelINS_4gemm6kernel13GemmUniversalIN4cute5tupleIJiiiiEEENS1_10collective13CollectiveMmaINS1_34MainloopSm90TmaGmmaWarpSpecializedILi7ENS5_IJNS4_1CILi2EEENSA_ILi1EEESC_EEENS1_35KernelTmaWarpSpecializedCooperativeEEENS5_IJNSA_ILi256EEESG_NSA_ILi64EEEEEEaNS5_IJlSC_lEEEaSJ_NS4_8TiledMMAINS4_8MMA_AtomIJNS4_4SM904GMMA27MMA_64x256x32_S32S8S8_SS_TNEEEENS4_6LayoutISD_NS5_IJSC_NSA_ILi0EEESR_EEEEENS5_IJNS4_10UnderscoreESU_SU_EEEEENS4_13SM90_TMA_LOADENS4_14ComposedLayoutINS4_7SwizzleILi2ELi4ELi3EEENS4_18smem_ptr_flag_bitsILi8EEENSQ_INS5_IJNSA_ILi8EEESH_EEENS5_IJSH_SC_EEEEEEEvNS4_8identityENS4_23SM90_TMA_LOAD_MULTICASTES17_vS18_EENS_8epilogue10collective6detail29Sm90TmaWarpSpecializedAdapterINS1C_15DefaultEpilogueIaSJ_SJ_NS1B_6thread17LinearCombinationIaLi1EiiLNS1G_9ScaleType4KindE0ELNS_15FloatRoundStyleE2EaEENS1_15EpilogueDefaultEEEEEvvEEEEvNT_6ParamsE,@function
        .size           _ZN7cutlass13device_kernelINS_4gemm6kernel13GemmUniversalIN4cute5tupleIJiiiiEEENS1_10collective13CollectiveMmaINS1_34MainloopSm90TmaGmmaWarpSpecializedILi7ENS5_IJNS4_1CILi2EEENSA_ILi1EEESC_EEENS1_35KernelTmaWarpSpecializedCooperativeEEENS5_IJNSA_ILi256EEESG_NSA_ILi64EEEEEEaNS5_IJlSC_lEEEaSJ_NS4_8TiledMMAINS4_8MMA_AtomIJNS4_4SM904GMMA27MMA_64x256x32_S32S8S8_SS_TNEEEENS4_6LayoutISD_NS5_IJSC_NSA_ILi0EEESR_EEEEENS5_IJNS4_10UnderscoreESU_SU_EEEEENS4_13SM90_TMA_LOADENS4_14ComposedLayoutINS4_7SwizzleILi2ELi4ELi3EEENS4_18smem_ptr_flag_bitsILi8EEENSQ_INS5_IJNSA_ILi8EEESH_EEENS5_IJSH_SC_EEEEEEEvNS4_8identityENS4_23SM90_TMA_LOAD_MULTICASTES17_vS18_EENS_8epilogue10collective6detail29Sm90TmaWarpSpecializedAdapterINS1C_15DefaultEpilogueIaSJ_SJ_NS1B_6thread17LinearCombinationIaLi1EiiLNS1G_9ScaleType4KindE0ELNS_15FloatRoundStyleE2EaEENS1_15EpilogueDefaultEEEEEvvEEEEvNT_6ParamsE,(.L_x_593 - _ZN7cutlass13device_kernelINS_4gemm6kernel13GemmUniversalIN4cute5tupleIJiiiiEEENS1_10collective13CollectiveMmaINS1_34MainloopSm90TmaGmmaWarpSpecializedILi7ENS5_IJNS4_1CILi2EEENSA_ILi1EEESC_EEENS1_35KernelTmaWarpSpecializedCooperativeEEENS5_IJNSA_ILi256EEESG_NSA_ILi64EEEEEEaNS5_IJlSC_lEEEaSJ_NS4_8TiledMMAINS4_8MMA_AtomIJNS4_4SM904GMMA27MMA_64x256x32_S32S8S8_SS_TNEEEENS4_6LayoutISD_NS5_IJSC_NSA_ILi0EEESR_EEEEENS5_IJNS4_10UnderscoreESU_SU_EEEEENS4_13SM90_TMA_LOADENS4_14ComposedLayoutINS4_7SwizzleILi2ELi4ELi3EEENS4_18smem_ptr_flag_bitsILi8EEENSQ_INS5_IJNSA_ILi8EEESH_EEENS5_IJSH_SC_EEEEEEEvNS4_8identityENS4_23SM90_TMA_LOAD_MULTICASTES17_vS18_EENS_8epilogue10collective6detail29Sm90TmaWarpSpecializedAdapterINS1C_15DefaultEpilogueIaSJ_SJ_NS1B_6thread17LinearCombinationIaLi1EiiLNS1G_9ScaleType4KindE0ELNS_15FloatRoundStyleE2EaEENS1_15EpilogueDefaultEEEEEvvEEEEvNT_6ParamsE)
        .other          _ZN7cutlass13device_kernelINS_4gemm6kernel13GemmUniversalIN4cute5tupleIJiiiiEEENS1_10collective13CollectiveMmaINS1_34MainloopSm90TmaGmmaWarpSpecializedILi7ENS5_IJNS4_1CILi2EEENSA_ILi1EEESC_EEENS1_35KernelTmaWarpSpecializedCooperativeEEENS5_IJNSA_ILi256EEESG_NSA_ILi64EEEEEEaNS5_IJlSC_lEEEaSJ_NS4_8TiledMMAINS4_8MMA_AtomIJNS4_4SM904GMMA27MMA_64x256x32_S32S8S8_SS_TNEEEENS4_6LayoutISD_NS5_IJSC_NSA_ILi0EEESR_EEEEENS5_IJNS4_10UnderscoreESU_SU_EEEEENS4_13SM90_TMA_LOADENS4_14ComposedLayoutINS4_7SwizzleILi2ELi4ELi3EEENS4_18smem_ptr_flag_bitsILi8EEENSQ_INS5_IJNSA_ILi8EEESH_EEENS5_IJSH_SC_EEEEEEEvNS4_8identityENS4_23SM90_TMA_LOAD_MULTICASTES17_vS18_EENS_8epilogue10collective6detail29Sm90TmaWarpSpecializedAdapterINS1C_15DefaultEpilogueIaSJ_SJ_NS1B_6thread17LinearCombinationIaLi1EiiLNS1G_9ScaleType4KindE0ELNS_15FloatRoundStyleE2EaEENS1_15EpilogueDefaultEEEEEvvEEEEvNT_6ParamsE,@"STO_CUDA_ENTRY STV_DEFAULT"
_ZN7cutlass13device_kernelINS_4gemm6kernel13GemmUniversalIN4cute5tupleIJiiiiEEENS1_10collective13CollectiveMmaINS1_34MainloopSm90TmaGmmaWarpSpecializedILi7ENS5_IJNS4_1CILi2EEENSA_ILi1EEESC_EEENS1_35KernelTmaWarpSpecializedCooperativeEEENS5_IJNSA_ILi256EEESG_NSA_ILi64EEEEEEaNS5_IJlSC_lEEEaSJ_NS4_8TiledMMAINS4_8MMA_AtomIJNS4_4SM904GMMA27MMA_64x256x32_S32S8S8_SS_TNEEEENS4_6LayoutISD_NS5_IJSC_NSA_ILi0EEESR_EEEEENS5_IJNS4_10UnderscoreESU_SU_EEEEENS4_13SM90_TMA_LOADENS4_14ComposedLayoutINS4_7SwizzleILi2ELi4ELi3EEENS4_18smem_ptr_flag_bitsILi8EEENSQ_INS5_IJNSA_ILi8EEESH_EEENS5_IJSH_SC_EEEEEEEvNS4_8identityENS4_23SM90_TMA_LOAD_MULTICASTES17_vS18_EENS_8epilogue10collective6detail29Sm90TmaWarpSpecializedAdapterINS1C_15DefaultEpilogueIaSJ_SJ_NS1B_6thread17LinearCombinationIaLi1EiiLNS1G_9ScaleType4KindE0ELNS_15FloatRoundStyleE2EaEENS1_15EpilogueDefaultEEEEEvvEEEEvNT_6ParamsE:
[----:B------:R-:W0:Y:S02]  /*0000*/  LDC R1, c[0x0][0x28] ;  /* 0x00000a00ff017b82 */ /* 0x000e240000000800 */
[----:B0-----:R-:W-:Y:S01]  /*0010*/  VIADD R1, R1, 0xfffffb40 ;  /* 0xfffffb4001017836 */ /* 0x001fe20000000000 */
[----:B------:R-:W0:Y:S01]  /*0020*/  S2R R4, SR_TID.X ;  /* 0x0000000000047919 */ /* 0x000e220000002100 */
[----:B------:R-:W-:Y:S01]  /*0030*/  ELECT P0, URZ, PT ;  /* 0x00000000003f782f */ /* 0x000fe20003800000 */
[----:B------:R-:W-:Y:S01]  /*0040*/  BSSY B0, `(.L_x_0) ;  /* 0x0000015000007945 */ /* 0x000fe20003800000 */
[--C-:B0-----:R-:W-:Y:S02]  /*0050*/  SHF.R.U32.HI R0, RZ, 0x5, R4.reuse ;  /* 0x00000005ff007819 */ /* 0x101fe40000011604 */
[----:B------:R-:W-:-:S03]  /*0060*/  SHF.R.U32.HI R2, RZ, 0x7, R4 ;  /* 0x00000007ff027819 */ /* 0x000fc60000011604 */
[----:B------:R-:W0:Y:S04]  /*0070*/  SHFL.IDX PT, R3, R0, RZ, 0x1f ;  /* 0x00001fff00037589 */ /* 0x000e2800000e0000 */
[----:B------:R-:W1:Y:S01]  /*0080*/  SHFL.IDX PT, R2, R2, RZ, 0x1f ;  /* 0x00001fff02027589 */ /* 0x000e6200000e0000 */
[----:B0-----:R-:W-:Y:S02]  /*0090*/  R2UR UR9, R3 ;  /* 0x00000000030972ca */ /* 0x001fe400000e0000 */
[----:B-1----:R-:W-:-:S11]  /*00a0*/  R2UR UR5, R2 ;  /* 0x00000000020572ca */ /* 0x002fd600000e0000 */
[----:B------:R-:W-:Y:S02]  /*00b0*/  USHF.R.S32.HI UR4, URZ, 0x1f, UR9 ;  /* 0x0000001f3f047899 */ /* 0x000fe40008011409 */
[----:B------:R-:W-:Y:S02]  /*00c0*/  ISETP.NE.OR P0, PT, RZ, UR9, !P0 ;  /* 0x00000009ff007c0c */ /* 0x000fe4000c705670 */
[----:B------:R-:W-:-:S04]  /*00d0*/  ULEA.HI UR4, UR4, UR9, URZ, 0x2 ;  /* 0x0000000904047291 */ /* 0x000fc8000f8f103f */
[----:B------:R-:W-:-:S04]  /*00e0*/  ULOP3.LUT UR4, UR4, 0xfffffffc, URZ, 0xc0, !UPT ;  /* 0xfffffffc04047892 */ /* 0x000fc8000f8ec03f */
[----:B------:R-:W-:-:S03]  /*00f0*/  UIADD3 UR9, UR9, -UR4, URZ ;  /* 0x8000000409097290 */ /* 0x000fc6000fffe03f */
[----:B------:R-:W-:Y:S09]  /*0100*/  @P0 BRA `(.L_x_1) ;  /* 0x0000000000200947 */ /* 0x000ff20003800000 */
[----:B------:R-:W-:Y:S02]  /*0110*/  ULDC.64 UR6, c[0x0][0x198] ;  /* 0x0000660000067ab9 */ /* 0x000fe40000000a00 */
[----:B------:R-:W-:Y:S02]  /*0120*/  UIADD3 UR10, UP0, UR6, 0xf0, URZ ;  /* 0x000000f0060a7890 */ /* 0x000fe4000ff1e03f */
[----:B------:R-:W-:Y:S02]  /*0130*/  UIADD3 UR6, UP1, UR6, 0x1f0, URZ ;  /* 0x000001f006067890 */ /* 0x000fe4000ff3e03f */
[----:B------:R-:W-:Y:S02]  /*0140*/  UIADD3.X UR11, URZ, UR7, URZ, UP0, !UPT ;  /* 0x000000073f0b7290 */ /* 0x000fe400087fe43f */
[----:B------:R-:W-:-:S07]  /*0150*/  UIADD3.X UR7, URZ, UR7, URZ, UP1, !UPT ;  /* 0x000000073f077290 */ /* 0x000fce0008ffe43f */
[----:B------:R0:W-:Y:S02]  /*0160*/  UTMACCTL.PF [UR10] ;  /* 0x000000000a0079b9 */ /* 0x0001e40008040000 */
[----:B------:R0:W-:Y:S02]  /*0170*/  UTMACCTL.PF [UR6] ;  /* 0x00000000060079b9 */ /* 0x0001e40008040000 */
[----:B0-----:R-:W-:Y:S01]  /*0180*/  NOP ;  /* 0x0000000000007918 */ /* 0x001fe20000000000 */
.L_x_1:
[----:B------:R-:W-:Y:S05]  /*0190*/  BSYNC B0 ;  /* 0x0000000000007941 */ /* 0x000fea0003800000 */
.L_x_0:
[----:B------:R-:W0:Y:S01]  /*01a0*/  SHFL.IDX PT, R2, R0, RZ, 0x1f ;  /* 0x00001fff00027589 */ /* 0x000e2200000e0000 */
[----:B------:R-:W-:Y:S01]  /*01b0*/  UISETP.NE.AND UP0, UPT, UR9, 0x3, UPT ;  /* 0x000000030900788c */ /* 0x000fe2000bf05270 */
[----:B------:R-:W-:Y:S01]  /*01c0*/  ISETP.NE.AND P1, PT, RZ, UR5, PT ;  /* 0x00000005ff007c0c */ /* 0x000fe2000bf25270 */
[----:B------:R-:W-:Y:S02]  /*01d0*/  UIADD3 UR16, UR5, -0x1, URZ ;  /* 0xffffffff05107890 */ /* 0x000fe4000fffe03f */
[----:B------:R-:W-:Y:S02]  /*01e0*/  UISETP.EQ.OR UP0, UPT, UR9, URZ, !UP0 ;  /* 0x0000003f0900728c */ /* 0x000fe4000c702670 */
[----:B------:R-:W-:Y:S02]  /*01f0*/  UISETP.GE.U32.AND UP1, UPT, UR16, 0x2, UPT ;  /* 0x000000021000788c */ /* 0x000fe4000bf26070 */
[----:B------:R-:W-:-:S04]  /*0200*/  UISETP.EQ.AND UP0, UPT, UR5, URZ, UP0 ;  /* 0x0000003f0500728c */ /* 0x000fc80008702270 */
[----:B------:R-:W-:-:S04]  /*0210*/  USEL UR40, URZ, 0x1, !UP0 ;  /* 0x000000013f287887 */ /* 0x000fc8000c000000 */
[----:B------:R-:W-:Y:S01]  /*0220*/  USEL UR40, UR40, 0x2, UP1 ;  /* 0x0000000228287887 */ /* 0x000fe20008800000 */
[----:B0-----:R-:W-:-:S13]  /*0230*/  ISETP.NE.AND P0, PT, R2, RZ, PT ;  /* 0x000000ff0200720c */ /* 0x001fda0003f05270 */
[----:B------:R-:W-:Y:S05]  /*0240*/  @P0 BRA `(.L_x_2) ;  /* 0x0000000000700947 */ /* 0x000fea0003800000 */
[----:B------:R-:W0:Y:S01]  /*0250*/  S2UR UR8, SR_CgaCtaId ;  /* 0x00000000000879c3 */ /* 0x000e220000008800 */
[----:B------:R-:W-:Y:S01]  /*0260*/  UMOV UR4, 0x400 ;  /* 0x0000040000047882 */ /* 0x000fe20000000000 */
[----:B------:R-:W-:Y:S01]  /*0270*/  UMOV UR5, 0x1 ;  /* 0x0000000100057882 */ /* 0x000fe20000000000 */
[----:B------:R-:W-:Y:S01]  /*0280*/  UMOV UR6, 0x4 ;  /* 0x0000000400067882 */ /* 0x000fe20000000000 */
[----:B------:R-:W-:Y:S01]  /*0290*/  ELECT P0, URZ, PT ;  /* 0x00000000003f782f */ /* 0x000fe20003800000 */
[----:B------:R-:W-:-:S04]  /*02a0*/  UIADD3 UR6, -UR6, 0x100000, URZ ;  /* 0x0010000006067890 */ /* 0x000fc8000fffe13f */
[----:B------:R-:W-:Y:S02]  /*02b0*/  USHF.L.U32 UR7, UR6, 0xb, URZ ;  /* 0x0000000b06077899 */ /* 0x000fe4000800063f */
[----:B------:R-:W-:Y:S02]  /*02c0*/  USHF.L.U32 UR6, UR6, 0x1, URZ ;  /* 0x0000000106067899 */ /* 0x000fe4000800063f */
[----:B0-----:R-:W-:Y:S02]  /*02d0*/  ULEA UR8, UR8, UR4, 0x18 ;  /* 0x0000000408087291 */ /* 0x001fe4000f8ec03f */
[----:B------:R-:W-:-:S04]  /*02e0*/  UIADD3 UR4, -UR5, 0x100000, URZ ;  /* 0x0010000005047890 */ /* 0x000fc8000fffe13f */
[----:B------:R-:W-:Y:S02]  /*02f0*/  USHF.L.U32 UR5, UR4, 0xb, URZ ;  /* 0x0000000b04057899 */ /* 0x000fe4000800063f */
[----:B------:R-:W-:Y:S01]  /*0300*/  USHF.L.U32 UR4, UR4, 0x1, URZ ;  /* 0x0000000104047899 */ /* 0x000fe2000800063f */
[----:B------:R-:W0:Y:S11]  /*0310*/  FENCE.VIEW.ASYNC.S ;  /* 0x00000000000073c6 */ /* 0x000e360000000000 */
[----:B0-----:R0:W1:Y:S01]  /*0320*/  SYNCS.EXCH.64 URZ, [UR8], UR4 ;  /* 0x00000004083f75b2 */ /* 0x0010620008000100 */
[----:B------:R0:W2:Y:S01]  /*0330*/  SYNCS.EXCH.64 URZ, [UR8+0x38], UR6 ;  /* 0x00003806083f75b2 */ /* 0x0000a20008000100 */
[----:B------:R0:W3:Y:S01]  /*0340*/  SYNCS.EXCH.64 URZ, [UR8+0x8], UR4 ;  /* 0x00000804083f75b2 */ /* 0x0000e20008000100 */
[----:B------:R0:W4:Y:S01]  /*0350*/  SYNCS.EXCH.64 URZ, [UR8+0x40], UR6 ;  /* 0x00004006083f75b2 */ /* 0x0001220008000100 */
[----:B------:R0:W0:Y:S01]  /*0360*/  SYNCS.EXCH.64 URZ, [UR8+0x10], UR4 ;  /* 0x00001004083f75b2 */ /* 0x0000220008000100 */
        /* <DEDUP_REMOVED lines=9> */
[----:B------:R-:W-:Y:S01]  /*0400*/  NOP ;  /* 0x0000000000007918 */ /* 0x000fe20000000000 */
.L_x_2:
[----:B------:R-:W5:Y:S01]  /*0410*/  S2UR UR13, SR_CTAID.X ;  /* 0x00000000000d79c3 */ /* 0x000f620000002500 */
[----:B------:R-:W-:Y:S01]  /*0420*/  SHF.R.S32.HI R3, RZ, 0x1f, R4 ;  /* 0x0000001fff037819 */ /* 0x000fe20000011404 */
[----:B------:R1:W2:Y:S01]  /*0430*/  SHFL.IDX PT, R6, R0, RZ, 0x1f ;  /* 0x00001fff00067589 */ /* 0x0002a200000e0000 */
[----:B0-----:R-:W-:Y:S01]  /*0440*/  ULDC UR4, c[0x0][0x150] ;  /* 0x0000540000047ab9 */ /* 0x001fe20000000800 */
[----:B------:R-:W-:Y:S02]  /*0450*/  ELECT P0, URZ, PT ;  /* 0x00000000003f782f */ /* 0x000fe40003800000 */
[----:B------:R-:W-:Y:S01]  /*0460*/  LEA.HI R3, R3, R4, RZ, 0x7 ;  /* 0x0000000403037211 */ /* 0x000fe200078f38ff */
[----:B------:R-:W-:Y:S01]  /*0470*/  ULDC UR5, c[0x0][0x154] ;  /* 0x0000550000057ab9 */ /* 0x000fe20000000800 */
[----:B------:R-:W-:Y:S01]  /*0480*/  SHF.R.S32.HI R7, RZ, 0x1f, R2 ;  /* 0x0000001fff077819 */ /* 0x000fe20000011402 */
[----:B------:R-:W0:Y:S01]  /*0490*/  S2UR UR10, SR_CTAID.Y ;  /* 0x00000000000a79c3 */ /* 0x000e220000002600 */
[----:B------:R-:W-:Y:S01]  /*04a0*/  LOP3.LUT R3, R3, 0xffffff80, RZ, 0xc0, !PT ;  /* 0xffffff8003037812 */ /* 0x000fe200078ec0ff */
[----:B------:R-:W-:Y:S01]  /*04b0*/  ULDC UR8, c[0x0][0x144] ;  /* 0x0000510000087ab9 */ /* 0x000fe20000000800 */
[----:B------:R-:W-:Y:S01]  /*04c0*/  LEA.HI R7, R7, R2, RZ, 0x2 ;  /* 0x0000000207077211 */ /* 0x000fe200078f10ff */
[----:B------:R-:W-:Y:S01]  /*04d0*/  NOP ;  /* 0x0000000000007918 */ /* 0x000fe20000000000 */
[----:B------:R-:W-:Y:S01]  /*04e0*/  NOP ;  /* 0x0000000000007918 */ /* 0x000fe20000000000 */
[----:B------:R-:W-:Y:S01]  /*04f0*/  IMAD.IADD R3, R4, 0x1, -R3 ;  /* 0x0000000104037824 */ /* 0x000fe200078e0a03 */
[----:B------:R-:W-:Y:S01]  /*0500*/  LOP3.LUT R7, R7, 0x3ffffffc, RZ, 0xc0, !PT ;  /* 0x3ffffffc07077812 */ /* 0x000fe200078ec0ff */
[----:B------:R-:W-:Y:S01]  /*0510*/  ULDC UR11, c[0x0][0x148] ;  /* 0x00005200000b7ab9 */ /* 0x000fe20000000800 */
[----:B------:R-:W-:-:S02]  /*0520*/  IMAD.MOV.U32 R19, RZ, RZ, 0x1 ;  /* 0x00000001ff137424 */ /* 0x000fc400078e00ff */
[----:B------:R-:W-:Y:S01]  /*0530*/  SHF.R.S32.HI R4, RZ, 0x1f, R3 ;  /* 0x0000001fff047819 */ /* 0x000fe20000011403 */
[----:B------:R-:W-:-:S03]  /*0540*/  IMAD.IADD R2, R2, 0x1, -R7 ;  /* 0x0000000102027824 */ /* 0x000fc600078e0a07 */
[----:B------:R-:W-:Y:S02]  /*0550*/  LEA.HI R4, R4, R3, RZ, 0x3 ;  /* 0x0000000304047211 */ /* 0x000fe400078f18ff */
[----:B-----5:R-:W-:Y:S02]  /*0560*/  I2FP.F32.U32 R5, UR13 ;  /* 0x0000000d00057c45 */ /* 0x020fe40008201000 */
[--C-:B-1----:R-:W-:Y:S02]  /*0570*/  SHF.R.S32.HI R0, RZ, 0x3, R4.reuse ;  /* 0x00000003ff007819 */ /* 0x102fe40000011404 */
[----:B--2---:R-:W-:Y:S01]  /*0580*/  ISETP.NE.OR P0, PT, R6, RZ, !P0 ;  /* 0x000000ff0600720c */ /* 0x004fe20004705670 */
[----:B------:R-:W-:Y:S01]  /*0590*/  FMUL R8, R5, UR4 ;  /* 0x0000000405087c20 */ /* 0x000fe20008400000 */
[----:B------:R-:W-:-:S04]  /*05a0*/  SHF.R.S32.HI R5, RZ, 0x1f, R4 ;  /* 0x0000001fff057819 */ /* 0x000fc80000011404 */
[----:B------:R-:W-:Y:S01]  /*05b0*/  LEA.HI R5, R5, R0, RZ, 0x2 ;  /* 0x0000000005057211 */ /* 0x000fe200078f10ff */
[----:B------:R-:W1:Y:S03]  /*05c0*/  F2I.U32.TRUNC.NTZ R8, R8 ;  /* 0x0000000800087305 */ /* 0x000e66000020f000 */
[----:B------:R-:W-:-:S03]  /*05d0*/  LOP3.LUT R5, R5, 0xfffffffc, RZ, 0xc0, !PT ;  /* 0xfffffffc05057812 */ /* 0x000fc600078ec0ff */
[----:B------:R-:W-:Y:S01]  /*05e0*/  VOTEU.ALL UP0, P0 ;  /* 0x00000000003f7886 */ /* 0x000fe20000000000 */
[----:B------:R-:W-:Y:S01]  /*05f0*/  VOTEU.ALL UP1, P0 ;  /* 0x00000000003f7886 */ /* 0x000fe20000020000 */
[----:B------:R-:W-:Y:S01]  /*0600*/  IMAD.IADD R5, R0, 0x1, -R5 ;  /* 0x0000000100057824 */ /* 0x000fe200078e0a05 */
[----:B0-----:R-:W-:Y:S02]  /*0610*/  I2FP.F32.U32 R0, UR10 ;  /* 0x0000000a00007c45 */ /* 0x001fe40008201000 */
[----:B------:R-:W0:Y:S01]  /*0620*/  @!UP0 S2UR UR7, SR_CgaCtaId ;  /* 0x00000000000789c3 */ /* 0x000e220000008800 */
[----:B------:R-:W-:Y:S01]  /*0630*/  @!UP0 UMOV UR6, 0x400 ;  /* 0x0000040000068882 */ /* 0x000fe20000000000 */
[----:B------:R-:W-:Y:S01]  /*0640*/  LEA R2, R2, R5, 0x2 ;  /* 0x0000000502027211 */ /* 0x000fe200078e10ff */
[----:B------:R-:W-:Y:S01]  /*0650*/  FMUL R4, R0, UR5 ;  /* 0x0000000500047c20 */ /* 0x000fe20008400000 */
[----:B-1----:R-:W-:Y:S02]  /*0660*/  R2UR UR4, R8 ;  /* 0x00000000080472ca */ /* 0x002fe400000e0000 */
[C---:B------:R-:W-:Y:S01]  /*0670*/  LEA.HI R0, R2.reuse, R2, RZ, 0x1 ;  /* 0x0000000202007211 */ /* 0x040fe200078f08ff */
[----:B------:R-:W-:-:S02]  /*0680*/  IMAD.SHL.U32 R155, R2, 0x4, RZ ;  /* 0x00000004029b7824 */ /* 0x000fc400078e00ff */
[----:B------:R-:W1:Y:S01]  /*0690*/  F2I.U32.TRUNC.NTZ R4, R4 ;  /* 0x0000000400047305 */ /* 0x000e62000020f000 */
[----:B------:R-:W-:Y:S02]  /*06a0*/  LOP3.LUT R5, R0, 0xfffffffe, RZ, 0xc0, !PT ;  /* 0xfffffffe00057812 */ /* 0x000fe400078ec0ff */
[----:B------:R-:W-:-:S03]  /*06b0*/  LOP3.LUT R155, R2, 0xc, R155, 0x78, !PT ;  /* 0x0000000c029b7812 */ /* 0x000fc600078e789b */
[----:B------:R-:W-:Y:S02]  /*06c0*/  IMAD.IADD R5, R2, 0x1, -R5 ;  /* 0x0000000102057824 */ /* 0x000fe400078e0a05 */
[----:B------:R-:W-:-:S04]  /*06d0*/  UIADD3 UR4, -UR4, URZ, URZ ;  /* 0x0000003f04047290 */ /* 0x000fc8000fffe13f */
[----:B------:R-:W-:Y:S01]  /*06e0*/  UIMAD UR8, UR8, UR4, UR13 ;  /* 0x00000004080872a4 */ /* 0x000fe2000f8e020d */
[----:B-1----:R-:W-:Y:S02]  /*06f0*/  R2UR UR12, R4 ;  /* 0x00000000040c72ca */ /* 0x002fe400000e0000 */
[----:B------:R-:W-:Y:S01]  /*0700*/  UMOV UR4, 0x20 ;  /* 0x0000002000047882 */ /* 0x000fe20000000000 */
[----:B------:R-:W1:Y:S02]  /*0710*/  LDC R4, c[0x0][0x140] ;  /* 0x00005000ff047b82 */ /* 0x000e640000000800 */
[----:B------:R-:W-:Y:S01]  /*0720*/  ISETP.NE.AND P3, PT, R5, UR8, PT ;  /* 0x0000000805007c0c */ /* 0x000fe2000bf65270 */
[----:B------:R-:W-:-:S04]  /*0730*/  @!UP0 UIADD3 UR4, -UR4, 0x100000, URZ ;  /* 0x0010000004048890 */ /* 0x000fc8000fffe13f */
[----:B------:R-:W-:Y:S02]  /*0740*/  @!UP0 USHF.L.U32 UR5, UR4, 0xb, URZ ;  /* 0x0000000b04058899 */ /* 0x000fe4000800063f */
[----:B------:R-:W-:Y:S02]  /*0750*/  @!UP0 USHF.L.U32 UR4, UR4, 0x1, URZ ;  /* 0x0000000104048899 */ /* 0x000fe4000800063f */
[----:B0-----:R-:W-:Y:S01]  /*0760*/  @!UP0 ULEA UR6, UR7, UR6, 0x18 ;  /* 0x0000000607068291 */ /* 0x001fe2000f8ec03f */
[----:B------:R-:W-:Y:S01]  /*0770*/  VOTEU.ALL UP0, P0 ;  /* 0x00000000003f7886 */ /* 0x000fe20000000000 */
[----:B------:R-:W-:Y:S01]  /*0780*/  LOP3.LUT P0, RZ, R3, 0x7, RZ, 0xc0, !PT ;  /* 0x0000000703ff7812 */ /* 0x000fe2000780c0ff */
[----:B------:R-:W-:-:S03]  /*0790*/  UIADD3 UR12, -UR12, URZ, URZ ;  /* 0x0000003f0c0c7290 */ /* 0x000fc6000fffe13f */
[C---:B------:R-:W-:Y:S02]  /*07a0*/  ISETP.LT.U32.AND P0, PT, R155.reuse, 0x2, !P0 ;  /* 0x000000029b00780c */ /* 0x040fe40004701070 */
[----:B------:R-:W-:Y:S01]  /*07b0*/  @P3 LEA.HI R0, R155, R155, RZ, 0x1 ;  /* 0x0000009b9b003211 */ /* 0x000fe200078f08ff */
[----:B------:R-:W0:Y:S03]  /*07c0*/  FENCE.VIEW.ASYNC.S ;  /* 0x00000000000073c6 */ /* 0x000e260000000000 */
[----:B0-----:R-:W0:Y:S01]  /*07d0*/  @!UP0 SYNCS.EXCH.64 URZ, [UR6+0x80], UR4 ;  /* 0x00008004063f85b2 */ /* 0x001e220008000100 */
[----:B------:R-:W-:Y:S02]  /*07e0*/  @P3 SHF.R.S32.HI R0, RZ, 0x1, R0 ;  /* 0x00000001ff003819 */ /* 0x000fe40000011400 */
[----:B-1----:R-:W-:Y:S01]  /*07f0*/  ISETP.EQ.U32.AND P2, PT, R4, 0x1, PT ;  /* 0x000000010400780c */ /* 0x002fe20003f42070 */
[----:B------:R1:W2:Y:S01]  /*0800*/  @!UP1 SYNCS.EXCH.64 URZ, [UR6+0x88], UR4 ;  /* 0x00008804063f95b2 */ /* 0x0002a20008000100 */
[----:B------:R-:W-:Y:S01]  /*0810*/  NOP ;  /* 0x0000000000007918 */ /* 0x000fe20000000000 */
[----:B-1----:R-:W-:-:S06]  /*0820*/  UIMAD UR4, UR11, UR12, UR10 ;  /* 0x0000000c0b0472a4 */ /* 0x002fcc000f8e020a */
[----:B------:R-:W-:Y:S02]  /*0830*/  @P3 ISETP.NE.AND P4, PT, R0, UR4, PT ;  /* 0x0000000400003c0c */ /* 0x000fe4000bf85270 */
[----:B------:R-:W-:Y:S02]  /*0840*/  SEL R0, RZ, 0x1, !P0 ;  /* 0x00000001ff007807 */ /* 0x000fe40004000000 */
[----:B------:R-:W-:-:S04]  /*0850*/  @P3 SEL R19, RZ, 0x1, P4 ;  /* 0x00000001ff133807 */ /* 0x000fc80002000000 */
[----:B------:R-:W-:Y:S01]  /*0860*/  LOP3.LUT R19, R19, R0, RZ, 0xc0, !PT ;  /* 0x0000000013137212 */ /* 0x000fe200078ec0ff */
[----:B0-----:R-:W-:Y:S06]  /*0870*/  @!P2 BRA `(.L_x_3) ;  /* 0x000000000008a947 */ /* 0x001fec0003800000 */
[----:B--234-:R-:W-:Y:S01]  /*0880*/  UCGABAR_ARV ;  /* 0x00000000000079c7 */ /* 0x01cfe20008000000 */
[----:B------:R-:W-:Y:S05]  /*0890*/  BRA `(.L_x_4) ;  /* 0x0000000000047947 */ /* 0x000fea0003800000 */
.L_x_3:
[----:B--234-:R-:W-:Y:S01]  /*08a0*/  NOP ;  /* 0x0000000000007918 */ /* 0x01cfe20000000000 */
.L_x_4:
[----:B------:R-:W-:Y:S01]  /*08b0*/  ULDC UR4, c[0x0][0x65c] ;  /* 0x0001970000047ab9 */ /* 0x000fe20000000800 */
[----:B------:R-:W-:Y:S01]  /*08c0*/  UMOV UR5, URZ ;  /* 0x0000003f00057c82 */ /* 0x000fe20008000000 */
[----:B------:R-:W-:-:S03]  /*08d0*/  UISETP.NE.AND UP0, UPT, UR4, 0x1, UPT ;  /* 0x000000010400788c */ /* 0x000fc6000bf05270 */
[----:B------:R-:W-:Y:S01]  /*08e0*/  UMOV UR4, UR13 ;  /* 0x0000000d00047c82 */ /* 0x000fe20008000000 */
[----:B------:R-:W-:Y:S02]  /*08f0*/  UP2UR UR46, UPR, URZ, 0x1 ;  /* 0x000000013f2e7883 */ /* 0x000fe40008000000 */
[----:B------:R-:W-:Y:S02]  /*0900*/  PLOP3.LUT P0, PT, PT, PT, UP0, 0x80, 0x0 ;  /* 0x000000000000781c */ /* 0x000fe40003f0f008 */
[----:B------:R-:W-:Y:S02]  /*0910*/  PLOP3.LUT P3, PT, PT, PT, UP0, 0x80, 0x0 ;  /* 0x000000000000781c */ /* 0x000fe40003f6f008 */
[----:B------:R-:W-:Y:S01]  /*0920*/  PLOP3.LUT P5, PT, PT, PT, UP0, 0x80, 0x0 ;  /* 0x000000000000781c */ /* 0x000fe20003faf008 */
[----:B------:R-:W-:Y:S01]  /*0930*/  @UP0 ULDC UR14, c[0x0][0x10] ;  /* 0x00000400000e0ab9 */ /* 0x000fe20000000800 */
[----:B------:R-:W-:Y:S01]  /*0940*/  @UP0 UMOV UR6, UR10 ;  /* 0x0000000a00060c82 */ /* 0x000fe20008000000 */
[----:B------:R-:W-:Y:S01]  /*0950*/  @UP0 UMOV UR7, URZ ;  /* 0x0000003f00070c82 */ /* 0x000fe20008000000 */
[----:B------:R-:W-:Y:S01]  /*0960*/  PLOP3.LUT P4, PT, PT, PT, UP0, 0x80, 0x0 ;  /* 0x000000000000781c */ /* 0x000fe20003f8f008 */
[----:B------:R-:W-:-:S03]  /*0970*/  @UP0 UIMAD.WIDE.U32 UR14, UR13, UR14, UR6 ;  /* 0x0000000e0d0e02a5 */ /* 0x000fc6000f8e0006 */
[----:B------:R-:W-:Y:S01]  /*0980*/  @!UP0 ULDC UR7, c[0x0][0xc] ;  /* 0x0000030000078ab9 */ /* 0x000fe20000000800 */
[----:B------:R-:W-:Y:S01]  /*0990*/  @UP0 UMOV UR6, URZ ;  /* 0x0000003f00060c82 */ /* 0x000fe20008000000 */
[----:B------:R-:W-:Y:S01]  /*09a0*/  @!UP0 UIMAD.WIDE.U32 UR4, UR10, UR7, UR4 ;  /* 0x000000070a0482a5 */ /* 0x000fe2000f8e0004 */
[----:B------:R-:W-:Y:S01]  /*09b0*/  IMAD.U32 R2, RZ, RZ, UR14 ;  /* 0x0000000eff027e24 */ /* 0x000fe2000f8e00ff */
[----:B------:R-:W-:Y:S02]  /*09c0*/  @UP0 UIADD3 UR6, UR15, UR6, URZ ;  /* 0x000000060f060290 */ /* 0x000fe4000fffe03f */
[----:B------:R-:W-:Y:S01]  /*09d0*/  MOV R3, UR15 ;  /* 0x0000000f00037c02 */ /* 0x000fe20008000f00 */
[----:B------:R-:W-:Y:S01]  /*09e0*/  @P0 IMAD.MOV.U32 R7, RZ, RZ, R2 ;  /* 0x000000ffff070224 */ /* 0x000fe200078e0002 */
[----:B------:R-:W-:Y:S01]  /*09f0*/  MOV R4, UR4 ;  /* 0x0000000400047c02 */ /* 0x000fe20008000f00 */
[----:B------:R-:W-:Y:S02]  /*0a00*/  IMAD.U32 R5, RZ, RZ, UR5 ;  /* 0x00000005ff057e24 */ /* 0x000fe4000f8e00ff */
[----:B------:R-:W-:-:S02]  /*0a10*/  IMAD.U32 R2, RZ, RZ, UR4 ;  /* 0x00000004ff027e24 */ /* 0x000fc4000f8e00ff */
[----:B------:R-:W-:Y:S02]  /*0a20*/  @P3 IMAD.U32 R6, RZ, RZ, UR6 ;  /* 0x00000006ff063e24 */ /* 0x000fe4000f8e00ff */
[----:B------:R-:W-:Y:S02]  /*0a30*/  @!P5 IMAD.MOV.U32 R6, RZ, RZ, R5 ;  /* 0x000000ffff06d224 */ /* 0x000fe400078e0005 */
[----:B------:R-:W-:Y:S02]  /*0a40*/  @!P4 IMAD.MOV.U32 R7, RZ, RZ, R2 ;  /* 0x000000ffff07c224 */ /* 0x000fe400078e0002 */
[----:B------:R-:W-:Y:S01]  /*0a50*/  IMAD.U32 R3, RZ, RZ, UR5 ;  /* 0x00000005ff037e24 */ /* 0x000fe2000f8e00ff */
[----:B------:R0:W-:Y:S04]  /*0a60*/  STL [R1+0x200], R6 ;  /* 0x0002000601007387 */ /* 0x0001e80000100800 */
[----:B------:R0:W-:Y:S01]  /*0a70*/  STL [R1+0x204], R7 ;  /* 0x0002040701007387 */ /* 0x0001e20000100800 */
[----:B------:R-:W-:Y:S05]  /*0a80*/  @!P2 BRA `(.L_x_5) ;  /* 0x00000000000ca947 */ /* 0x000fea0003800000 */
[----:B------:R-:W-:Y:S01]  /*0a90*/  UCGABAR_WAIT ;  /* 0x0000000000007dc7 */ /* 0x000fe20008000000 */
[----:B------:R-:W-:Y:S01]  /*0aa0*/  CCTL.IVALL ;  /* 0x00000000ff00798f */ /* 0x000fe20002000000 */
[----:B------:R-:W-:Y:S05]  /*0ab0*/  BRA `(.L_x_6) ;  /* 0x0000000000047947 */ /* 0x000fea0003800000 */
.L_x_5:
[----:B------:R-:W-:Y:S06]  /*0ac0*/  BAR.SYNC.DEFER_BLOCKING 0x0 ;  /* 0x0000000000007b1d */ /* 0x000fec0000010000 */
.L_x_6:
[----:B------:R-:W-:Y:S05]  /*0ad0*/  @!P1 BRA `(.L_x_7) ;  /* 0x0000012000d49947 */ /* 0x000fea0003800000 */
[----:B------:R-:W-:-:S06]  /*0ae0*/  UISETP.GT.U32.AND UP0, UPT, UR16, 0x1, UPT ;  /* 0x000000011000788c */ /* 0x000fcc000bf04070 */
[----:B------:R-:W-:-:S13]  /*0af0*/  PLOP3.LUT P0, PT, PT, PT, UP0, 0x80, 0x0 ;  /* 0x000000000000781c */ /* 0x000fda0003f0f008 */
[----:B------:R-:W-:Y:S05]  /*0b00*/  @P0 EXIT ;  /* 0x000000000000094d */ /* 0x000fea0003800000 */
[----:B------:R-:W-:Y:S01]  /*0b10*/  ULDC.64 UR4, c[0x0][0x650] ;  /* 0x0001940000047ab9 */ /* 0x000fe20000000a00 */
[----:B------:R-:W-:Y:S01]  /*0b20*/  UMOV UR41, 0xffffffff ;  /* 0xffffffff00297882 */ /* 0x000fe20000000000 */
[----:B------:R-:W-:Y:S01]  /*0b30*/  ISETP.GE.U32.AND P0, PT, R7, UR4, PT ;  /* 0x0000000407007c0c */ /* 0x000fe2000bf06070 */
[----:B------:R-:W-:Y:S01]  /*0b40*/  UMOV UR42, 0xffffffff ;  /* 0xffffffff002a7882 */ /* 0x000fe20000000000 */
[----:B------:R-:W-:Y:S01]  /*0b50*/  UMOV UR43, 0xffffffff ;  /* 0xffffffff002b7882 */ /* 0x000fe20000000000 */
[----:B------:R-:W-:Y:S02]  /*0b60*/  PRMT R0, RZ, 0x7610, R0 ;  /* 0x00007610ff007816 */ /* 0x000fe40000000000 */
[----:B------:R-:W-:-:S13]  /*0b70*/  ISETP.GE.U32.AND.EX P0, PT, R6, UR5, PT, P0 ;  /* 0x0000000506007c0c */ /* 0x000fda000bf06100 */
[----:B------:R-:W-:Y:S05]  /*0b80*/  @P0 BRA `(.L_x_8) ;  /* 0x0000000400480947 */ /* 0x000fea0003800000 */
[----:B------:R-:W-:Y:S01]  /*0b90*/  ULDC.64 UR16, c[0x0][0x628] ;  /* 0x00018a0000107ab9 */ /* 0x000fe20000000a00 */
[C---:B------:R-:W-:Y:S01]  /*0ba0*/  R2UR UR19, R7.reuse ;  /* 0x00000000071372ca */ /* 0x040fe200000e0000 */
[----:B------:R-:W-:Y:S01]  /*0bb0*/  ULDC UR18, c[0x0][0x630] ;  /* 0x00018c0000127ab9 */ /* 0x000fe20000000800 */
[----:B------:R-:W-:Y:S02]  /*0bc0*/  ISETP.NE.U32.AND P0, PT, RZ, UR16, PT ;  /* 0x00000010ff007c0c */ /* 0x000fe4000bf05070 */
[----:B------:R-:W-:Y:S02]  /*0bd0*/  R2UR UR4, R7 ;  /* 0x00000000070472ca */ /* 0x000fe400000e0000 */
[----:B------:R-:W-:Y:S02]  /*0be0*/  ISETP.NE.AND.EX P0, PT, RZ, UR17, PT, P0 ;  /* 0x00000011ff007c0c */ /* 0x000fe4000bf05300 */
[----:B------:R-:W-:-:S11]  /*0bf0*/  R2UR UR5, R6 ;  /* 0x00000000060572ca */ /* 0x000fd600000e0000 */
[----:B------:R-:W-:Y:S05]  /*0c00*/  @!P0 BRA `(.L_x_9) ;  /* 0x0000000000308947 */ /* 0x000fea0003800000 */
[----:B------:R-:W-:Y:S01]  /*0c10*/  R2UR UR4, R7 ;  /* 0x00000000070472ca */ /* 0x000fe200000e0000 */
[----:B------:R-:W-:Y:S01]  /*0c20*/  ULDC UR9, c[0x0][0x634] ;  /* 0x00018d0000097ab9 */ /* 0x000fe20000000800 */
[----:B------:R-:W-:-:S11]  /*0c30*/  R2UR UR13, R6 ;  /* 0x00000000060d72ca */ /* 0x000fd600000e0000 */
[----:B------:R-:W-:-:S04]  /*0c40*/  UIADD3 UR9, UP0, UR4, UR9, URZ ;  /* 0x0000000904097290 */ /* 0x000fc8000ff1e03f */
[----:B------:R-:W-:-:S04]  /*0c50*/  UIADD3.X UR13, URZ, UR13, URZ, UP0, !UPT ;  /* 0x0000000d3f0d7290 */ /* 0x000fc800087fe43f */
[----:B------:R-:W-:-:S04]  /*0c60*/  UIMAD.WIDE.U32 UR4, UR13, UR16, URZ ;  /* 0x000000100d0472a5 */ /* 0x000fc8000f8e003f */
[----:B------:R-:W-:Y:S02]  /*0c70*/  UIMAD.WIDE.U32 UR6, UP0, UR9, UR17, UR4 ;  /* 0x00000011090672a5 */ /* 0x000fe4000f800004 */
[----:B------:R-:W-:Y:S02]  /*0c80*/  UIMAD.WIDE.U32 UR4, UR9, UR16, URZ ;  /* 0x00000010090472a5 */ /* 0x000fe4000f8e003f */
[----:B------:R-:W-:Y:S02]  /*0c90*/  UIADD3.X UR15, URZ, URZ, URZ, UP0, !UPT ;  /* 0x0000003f3f0f7290 */ /* 0x000fe400087fe43f */
[----:B------:R-:W-:Y:S01]  /*0ca0*/  UIADD3 URZ, UP0, UR5, UR6, URZ ;  /* 0x00000006053f7290 */ /* 0x000fe2000ff1e03f */
[----:B------:R-:W-:-:S03]  /*0cb0*/  UMOV UR14, UR7 ;  /* 0x00000007000e7c82 */ /* 0x000fc60008000000 */
[----:B------:R-:W-:-:S12]  /*0cc0*/  UIMAD.WIDE.U32.X UR4, UR13, UR17, UR14, UP0 ;  /* 0x000000110d0472a5 */ /* 0x000fd800080e040e */
.L_x_9:
[----:B------:R-:W-:Y:S01]  /*0cd0*/  USHF.R.U64 UR43, UR4, UR18, UR5 ;  /* 0x00000012042b7299 */ /* 0x000fe20008001205 */
[----:B------:R-:W-:Y:S01]  /*0ce0*/  R2UR UR7, R6 ;  /* 0x00000000060772ca */ /* 0x000fe200000e0000 */
[----:B------:R-:W-:Y:S02]  /*0cf0*/  USHF.R.U32.HI UR4, URZ, UR18, UR5 ;  /* 0x000000123f047299 */ /* 0x000fe40008011605 */
[----:B------:R-:W-:Y:S01]  /*0d00*/  UIADD3 UR5, UP0, URZ, -UR43, URZ ;  /* 0x8000002b3f057290 */ /* 0x000fe2000ff1e03f */
[----:B------:R-:W-:Y:S01]  /*0d10*/  ULDC.64 UR14, c[0x0][0x620] ;  /* 0x00018800000e7ab9 */ /* 0x000fe20000000a00 */
[----:B------:R-:W-:Y:S02]  /*0d20*/  UMOV UR6, UR19 ;  /* 0x0000001300067c82 */ /* 0x000fe40008000000 */
[----:B------:R-:W-:Y:S01]  /*0d30*/  UIADD3.X UR4, URZ, ~UR4, URZ, UP0, !UPT ;  /* 0x800000043f047290 */ /* 0x000fe200087fe43f */
[----:B------:R-:W-:Y:S01]  /*0d40*/  ULDC UR9, c[0x0][0x618] ;  /* 0x0001860000097ab9 */ /* 0x000fe20000000800 */
[----:B------:R-:W-:-:S02]  /*0d50*/  UIMAD UR12, UR11, UR12, UR10 ;  /* 0x0000000c0b0c72a4 */ /* 0x000fc4000f8e020a */
[----:B------:R-:W-:Y:S02]  /*0d60*/  UIMAD UR4, UR4, UR14, URZ ;  /* 0x0000000e040472a4 */ /* 0x000fe4000f8e023f */
[----:B------:R-:W-:Y:S02]  /*0d70*/  UIMAD.WIDE.U32 UR6, UR5, UR14, UR6 ;  /* 0x0000000e050672a5 */ /* 0x000fe4000f8e0006 */
[----:B------:R-:W-:Y:S01]  /*0d80*/  UIMAD UR4, UR5, UR15, UR4 ;  /* 0x0000000f050472a4 */ /* 0x000fe2000f8e0204 */
[----:B------:R-:W-:Y:S01]  /*0d90*/  ULDC UR10, c[0x0][0x608] ;  /* 0x00018200000a7ab9 */ /* 0x000fe20000000800 */
[----:B------:R-:W-:Y:S02]  /*0da0*/  ULDC UR18, c[0x0][0x658] ;  /* 0x0001960000127ab9 */ /* 0x000fe40000000800 */
[----:B------:R-:W-:Y:S01]  /*0db0*/  UIADD3 UR7, UR7, UR4, URZ ;  /* 0x0000000407077290 */ /* 0x000fe2000fffe03f */
[----:B------:R-:W-:Y:S02]  /*0dc0*/  UMOV UR11, 0xffffffff ;  /* 0xffffffff000b7882 */ /* 0x000fe40000000000 */
[----:B------:R-:W-:Y:S01]  /*0dd0*/  ULDC.64 UR4, c[0x0][0x640] ;  /* 0x0001900000047ab9 */ /* 0x000fe20000000a00 */
[----:B------:R-:W-:Y:S01]  /*0de0*/  USHF.R.U64 UR16, UR6, UR9, UR7 ;  /* 0x0000000906107299 */ /* 0x000fe20008001207 */
[----:B------:R-:W-:Y:S01]  /*0df0*/  ISETP.NE.U32.AND P0, PT, RZ, UR4, PT ;  /* 0x00000004ff007c0c */ /* 0x000fe2000bf05070 */
[----:B------:R-:W-:-:S02]  /*0e00*/  USHF.R.U32.HI UR7, URZ, UR9, UR7 ;  /* 0x000000093f077299 */ /* 0x000fc40008011607 */
[----:B------:R-:W-:Y:S01]  /*0e10*/  USHF.L.U32 UR6, UR11, UR18, URZ ;  /* 0x000000120b067299 */ /* 0x000fe2000800063f */
[----:B------:R-:W-:Y:S01]  /*0e20*/  ISETP.NE.AND.EX P0, PT, RZ, UR5, PT, P0 ;  /* 0x00000005ff007c0c */ /* 0x000fe2000bf05300 */
[----:B------:R-:W-:Y:S02]  /*0e30*/  USHF.R.U64 UR22, UR16, UR10, UR7 ;  /* 0x0000000a10167299 */ /* 0x000fe40008001207 */
[----:B------:R-:W-:Y:S02]  /*0e40*/  USHF.R.U32.HI UR7, URZ, UR10, UR7 ;  /* 0x0000000a3f077299 */ /* 0x000fe40008011607 */
[----:B------:R-:W-:Y:S02]  /*0e50*/  UISETP.NE.AND UP1, UPT, UR46, URZ, UPT ;  /* 0x0000003f2e00728c */ /* 0x000fe4000bf25270 */
[----:B------:R-:W-:Y:S01]  /*0e60*/  USHF.R.U64 UR23, UR22, UR18, UR7 ;  /* 0x0000001216177299 */ /* 0x000fe20008001207 */
[----:B------:R-:W-:Y:S01]  /*0e70*/  ULDC UR17, c[0x0][0x600] ;  /* 0x0001800000117ab9 */ /* 0x000fe20000000800 */
[----:B------:R-:W-:-:S02]  /*0e80*/  ULOP3.LUT UR13, URZ, UR6, URZ, 0x33, !UPT ;  /* 0x000000063f0d7292 */ /* 0x000fc4000f8e333f */
[----:B------:R-:W-:Y:S02]  /*0e90*/  UIADD3 UR15, UR17, -0x1, URZ ;  /* 0xffffffff110f7890 */ /* 0x000fe4000fffe03f */
[----:B------:R-:W-:Y:S02]  /*0ea0*/  USEL UR12, UR8, UR12, !UP1 ;  /* 0x0000000c080c7287 */ /* 0x000fe4000c800000 */
[----:B------:R-:W-:Y:S01]  /*0eb0*/  USHF.R.U32.HI UR7, URZ, UR18, UR7 ;  /* 0x000000123f077299 */ /* 0x000fe20008011607 */
[----:B------:R-:W-:Y:S01]  /*0ec0*/  ULDC UR19, c[0x0][0x648] ;  /* 0x0001920000137ab9 */ /* 0x000fe20000000800 */
[----:B------:R-:W-:Y:S01]  /*0ed0*/  ULDC UR20, c[0x0][0x638] ;  /* 0x00018e0000147ab9 */ /* 0x000fe20000000800 */
[----:B------:R-:W-:Y:S01]  /*0ee0*/  UMOV UR21, 0x1 ;  /* 0x0000000100157882 */ /* 0x000fe20000000000 */
[----:B------:R-:W-:Y:S01]  /*0ef0*/  UMOV UR6, UR23 ;  /* 0x0000001700067c82 */ /* 0x000fe20008000000 */
[----:B------:R-:W-:Y:S07]  /*0f00*/  @!P0 BRA `(.L_x_10) ;  /* 0x0000000000308947 */ /* 0x000fee0003800000 */
[----:B------:R-:W-:Y:S02]  /*0f10*/  ULDC UR10, c[0x0][0x64c] ;  /* 0x00019300000a7ab9 */ /* 0x000fe40000000800 */
        /* <DEDUP_REMOVED lines=8> */
[----:B------:R-:W-:-:S07]  /*0fa0*/  UIMAD.WIDE.U32.X UR4, UR14, UR5, UR10, UP0 ;  /* 0x000000050e0472a5 */ /* 0x000fce00080e040a */
[----:B------:R-:W-:Y:S01]  /*0fb0*/  UMOV UR6, UR4 ;  /* 0x0000000400067c82 */ /* 0x000fe20008000000 */
[----:B------:R-:W-:-:S05]  /*0fc0*/  UMOV UR7, UR5 ;  /* 0x0000000500077c82 */ /* 0x000fca0008000000 */
.L_x_10:
[----:B------:R-:W-:Y:S01]  /*0fd0*/  USHF.R.U64 UR5, UR6, UR19, UR7 ;  /* 0x0000001306057299 */ /* 0x000fe20008001207 */
[----:B------:R-:W-:Y:S01]  /*0fe0*/  IMAD.MOV.U32 R0, RZ, RZ, 0x1 ;  /* 0x00000001ff007424 */ /* 0x000fe200078e00ff */
[----:B------:R-:W-:Y:S02]  /*0ff0*/  USHF.L.U32 UR4, UR21, UR18, URZ ;  /* 0x0000001215047299 */ /* 0x000fe4000800063f */
[----:B------:R-:W-:Y:S02]  /*1000*/  ULOP3.LUT UR13, UR22, UR13, URZ, 0xc0, !UPT ;  /* 0x0000000d160d7292 */ /* 0x000fe4000f8ec03f */
[----:B------:R-:W-:Y:S02]  /*1010*/  UIADD3 UR6, -UR5, URZ, URZ ;  /* 0x0000003f05067290 */ /* 0x000fe4000fffe13f */
[----:B------:R-:W-:Y:S02]  /*1020*/  UIMAD UR13, UR4, UR5, UR13 ;  /* 0x00000005040d72a4 */ /* 0x000fe4000f8e020d */
[----:B------:R-:W-:-:S02]  /*1030*/  ULOP3.LUT UR15, UR16, UR15, URZ, 0xc0, !UPT ;  /* 0x0000000f100f7292 */ /* 0x000fc4000f8ec03f */
[----:B------:R-:W-:Y:S01]  /*1040*/  UIMAD UR4, UR6, UR20, UR23 ;  /* 0x00000014060472a4 */ /* 0x000fe2000f8e0217 */
[----:B------:R-:W-:Y:S01]  /*1050*/  ULDC UR5, c[0x0][0x610] ;  /* 0x0001840000057ab9 */ /* 0x000fe20000000800 */
[----:B------:R-:W-:Y:S02]  /*1060*/  UISETP.NE.AND UP0, UPT, UR46, URZ, UPT ;  /* 0x0000003f2e00728c */ /* 0x000fe4000bf05270 */
[----:B------:R-:W-:Y:S02]  /*1070*/  UIMAD UR12, UR13, UR5, UR12 ;  /* 0x000000050d0c72a4 */ /* 0x000fe4000f8e020c */
[----:B------:R-:W-:-:S04]  /*1080*/  UIMAD UR4, UR4, UR17, UR15 ;  /* 0x00000011040472a4 */ /* 0x000fc8000f8e020f */
[----:B------:R-:W-:Y:S02]  /*1090*/  USEL UR42, UR4, UR12, !UP0 ;  /* 0x0000000c042a7287 */ /* 0x000fe4000c000000 */
[----:B------:R-:W-:-:S12]  /*10a0*/  USEL UR41, UR12, UR4, !UP0 ;  /* 0x000000040c297287 */ /* 0x000fd8000c000000 */
.L_x_8:
[----:B------:R-:W-:-:S08]  /*10b0*/  NOP ;  /* 0x0000000000007918 */ /* 0x000fd00000000000 */
[----:B------:R-:W1:Y:S02]  /*10c0*/  USETMAXREG.TRY_ALLOC.CTAPOOL UP0, 0xf0 ;  /* 0x000000f0000079c8 */ /* 0x000e640008000600 */
[----:B-1----:R-:W-:-:S13]  /*10d0*/  PLOP3.LUT P0, PT, PT, PT, UP0, 0x80, 0x0 ;  /* 0x000000000000781c */ /* 0x002fda0003f0f008 */
[----:B------:R-:W-:Y:S05]  /*10e0*/  @!P0 BRA `(.L_x_8) ;  /* 0xfffffffc00f08947 */ /* 0x000fea000383ffff */
[----:B------:R-:W-:Y:S01]  /*10f0*/  ULDC.64 UR4, c[0x0][0x598] ;  /* 0x0001660000047ab9 */ /* 0x000fe20000000a00 */
[----:B------:R-:W-:Y:S01]  /*1100*/  ULDC.64 UR36, c[0x0][0x208] ;  /* 0x0000820000247ab9 */ /* 0x000fe20000000a00 */
[----:B------:R-:W-:-:S04]  /*1110*/  ISETP.NE.U32.AND P0, PT, RZ, UR4, PT ;  /* 0x00000004ff007c0c */ /* 0x000fc8000bf05070 */
[----:B------:R-:W-:-:S13]  /*1120*/  ISETP.NE.AND.EX P0, PT, RZ, UR5, PT, P0 ;  /* 0x00000005ff007c0c */ /* 0x000fda000bf05300 */
[----:B------:R-:W-:Y:S05]  /*1130*/  @!P0 BRA `(.L_x_11) ;  /* 0x00000000001c8947 */ /* 0x000fea0003800000 */
[----:B------:R-:W1:Y:S02]  /*1140*/  LDC.64 R2, c[0x0][0x598] ;  /* 0x00016600ff027b82 */ /* 0x000e640000000a00 */
[----:B-1----:R-:W2:Y:S02]  /*1150*/  LDG.E.64 R2, desc[UR36][R2.64] ;  /* 0x0000002402027981 */ /* 0x002ea4000c1e1b00 */
[----:B--2---:R-:W-:-:S04]  /*1160*/  ISETP.NE.U32.AND P0, PT, R2, RZ, PT ;  /* 0x000000ff0200720c */ /* 0x004fc80003f05070 */
[----:B------:R-:W-:-:S13]  /*1170*/  ISETP.NE.AND.EX P0, PT, R3, RZ, PT, P0 ;  /* 0x000000ff0300720c */ /* 0x000fda0003f05300 */
[----:B------:R-:W-:Y:S05]  /*1180*/  @!P0 BRA `(.L_x_11) ;  /* 0x0000000000088947 */ /* 0x000fea0003800000 */
[----:B------:R1:W5:Y:S01]  /*1190*/  LD.E R17, desc[UR36][R2.64] ;  /* 0x0000002402117980 */ /* 0x000362000c101900 */
[----:B------:R-:W-:Y:S05]  /*11a0*/  BRA `(.L_x_12) ;  /* 0x0000000000247947 */ /* 0x000fea0003800000 */
.L_x_11:
[----:B------:R-:W-:Y:S02]  /*11b0*/  ULDC.64 UR4, c[0x0][0x588] ;  /* 0x0001620000047ab9 */ /* 0x000fe40000000a00 */
[----:B------:R-:W-:-:S04]  /*11c0*/  ISETP.NE.U32.AND P0, PT, RZ, UR4, PT ;  /* 0x00000004ff007c0c */ /* 0x000fc8000bf05070 */
[----:B------:R-:W-:-:S13]  /*11d0*/  ISETP.NE.AND.EX P0, PT, RZ, UR5, PT, P0 ;  /* 0x00000005ff007c0c */ /* 0x000fda000bf05300 */
[----:B------:R-:W-:Y:S05]  /*11e0*/  @!P0 BRA `(.L_x_13) ;  /* 0x00000000000c8947 */ /* 0x000fea0003800000 */
[----:B------:R-:W1:Y:S02]  /*11f0*/  LDC.64 R2, c[0x0][0x588] ;  /* 0x00016200ff027b82 */ /* 0x000e640000000a00 */
[----:B-1----:R2:W5:Y:S01]  /*1200*/  LDG.E R17, desc[UR36][R2.64] ;  /* 0x0000002402117981 */ /* 0x002562000c1e1900 */
[----:B------:R-:W-:Y:S05]  /*1210*/  BRA `(.L_x_12) ;  /* 0x0000000000087947 */ /* 0x000fea0003800000 */
.L_x_13:
[----:B------:R-:W-:Y:S02]  /*1220*/  ULDC UR4, c[0x0][0x580] ;  /* 0x0001600000047ab9 */ /* 0x000fe40000000800 */
[----:B------:R-:W-:-:S07]  /*1230*/  MOV R17, UR4 ;  /* 0x0000000400117c02 */ /* 0x000fce0008000f00 */
.L_x_12:
[----:B------:R-:W-:Y:S02]  /*1240*/  ULDC.64 UR4, c[0x0][0x5a0] ;  /* 0x0001680000047ab9 */ /* 0x000fe40000000a00 */
[----:B------:R-:W-:-:S04]  /*1250*/  ISETP.NE.U32.AND P0, PT, RZ, UR4, PT ;  /* 0x00000004ff007c0c */ /* 0x000fc8000bf05070 */
[----:B------:R-:W-:-:S13]  /*1260*/  ISETP.NE.AND.EX P0, PT, RZ, UR5, PT, P0 ;  /* 0x00000005ff007c0c */ /* 0x000fda000bf05300 */
[----:B------:R-:W-:Y:S05]  /*1270*/  @!P0 BRA `(.L_x_14) ;  /* 0x00000000001c8947 */ /* 0x000fea0003800000 */
[----:B-12---:R-:W1:Y:S02]  /*1280*/  LDC.64 R2, c[0x0][0x5a0] ;  /* 0x00016800ff027b82 */ /* 0x006e640000000a00 */
[----:B-1----:R-:W2:Y:S02]  /*1290*/  LDG.E.64 R2, desc[UR36][R2.64] ;  /* 0x0000002402027981 */ /* 0x002ea4000c1e1b00 */
[----:B--2---:R-:W-:-:S04]  /*12a0*/  ISETP.NE.U32.AND P0, PT, R2, RZ, PT ;  /* 0x000000ff0200720c */ /* 0x004fc80003f05070 */
[----:B------:R-:W-:-:S13]  /*12b0*/  ISETP.NE.AND.EX P0, PT, R3, RZ, PT, P0 ;  /* 0x000000ff0300720c */ /* 0x000fda0003f05300 */
[----:B------:R-:W-:Y:S05]  /*12c0*/  @!P0 BRA `(.L_x_14) ;  /* 0x0000000000088947 */ /* 0x000fea0003800000 */
[----:B------:R1:W5:Y:S01]  /*12d0*/  LD.E R18, desc[UR36][R2.64] ;  /* 0x0000002402127980 */ /* 0x000362000c101900 */
[----:B------:R-:W-:Y:S05]  /*12e0*/  BRA `(.L_x_15) ;  /* 0x0000000000247947 */ /* 0x000fea0003800000 */
.L_x_14:
[----:B------:R-:W-:Y:S02]  /*12f0*/  ULDC.64 UR4, c[0x0][0x590] ;  /* 0x0001640000047ab9 */ /* 0x000fe40000000a00 */
[----:B------:R-:W-:-:S04]  /*1300*/  ISETP.NE.U32.AND P0, PT, RZ, UR4, PT ;  /* 0x00000004ff007c0c */ /* 0x000fc8000bf05070 */
[----:B------:R-:W-:-:S13]  /*1310*/  ISETP.NE.AND.EX P0, PT, RZ, UR5, PT, P0 ;  /* 0x00000005ff007c0c */ /* 0x000fda000bf05300 */
[----:B------:R-:W-:Y:S05]  /*1320*/  @!P0 BRA `(.L_x_16) ;  /* 0x00000000000c8947 */ /* 0x000fea0003800000 */
[----:B-12---:R-:W1:Y:S02]  /*1330*/  LDC.64 R2, c[0x0][0x590] ;  /* 0x00016400ff027b82 */ /* 0x006e640000000a00 */
[----:B-1----:R2:W5:Y:S01]  /*1340*/  LDG.E R18, desc[UR36][R2.64] ;  /* 0x0000002402127981 */ /* 0x002562000c1e1900 */
[----:B------:R-:W-:Y:S05]  /*1350*/  BRA `(.L_x_15) ;  /* 0x0000000000087947 */ /* 0x000fea0003800000 */
.L_x_16:
[----:B------:R-:W-:Y:S02]  /*1360*/  ULDC UR4, c[0x0][0x584] ;  /* 0x0001610000047ab9 */ /* 0x000fe40000000800 */
[----:B------:R-:W-:-:S07]  /*1370*/  IMAD.U32 R18, RZ, RZ, UR4 ;  /* 0x00000004ff127e24 */ /* 0x000fce000f8e00ff */
.L_x_15:
[----:B------:R-:W-:-:S13]  /*1380*/  LOP3.LUT P0, RZ, R0, 0xff, RZ, 0xc0, !PT ;  /* 0x000000ff00ff7812 */ /* 0x000fda000780c0ff */
[----:B------:R-:W-:Y:S05]  /*1390*/  @!P0 EXIT ;  /* 0x000000000000894d */ /* 0x000fea0003800000 */
[----:B------:R-:W-:Y:S01]  /*13a0*/  ULDC UR4, c[0x0][0x28c] ;  /* 0x0000a30000047ab9 */ /* 0x000fe20000000800 */
[----:B------:R-:W-:Y:S01]  /*13b0*/  UMOV UR38, URZ ;  /* 0x0000003f00267c82 */ /* 0x000fe20008000000 */
[----:B------:R-:W-:Y:S01]  /*13c0*/  UIADD3 UR4, UR4, 0x3f, URZ ;  /* 0x0000003f04047890 */ /* 0x000fe2000fffe03f */
[----:B------:R-:W-:-:S03]  /*13d0*/  UMOV UR39, URZ ;  /* 0x0000003f00277c82 */ /* 0x000fc60008000000 */
[----:B------:R-:W-:-:S04]  /*13e0*/  USHF.R.S32.HI UR5, URZ, 0x1f, UR4 ;  /* 0x0000001f3f057899 */ /* 0x000fc80008011404 */
[----:B------:R-:W-:-:S04]  /*13f0*/  ULEA.HI UR5, UR5, UR4, URZ, 0x6 ;  /* 0x0000000405057291 */ /* 0x000fc8000f8f303f */
[----:B------:R-:W-:-:S12]  /*1400*/  USHF.R.S32.HI UR44, URZ, 0x6, UR5 ;  /* 0x000000063f2c7899 */ /* 0x000fd80008011405 */
.L_x_552:
[----:B------:R-:W3:Y:S01]  /*1410*/  S2R R0, SR_TID.X ;  /* 0x0000000000007919 */ /* 0x000ee20000002100 */
[----:B----4-:R-:W4:Y:S01]  /*1420*/  S2UR UR7, SR_CgaCtaId ;  /* 0x00000000000779c3 */ /* 0x010f220000008800 */
[----:B------:R-:W-:Y:S02]  /*1430*/  UMOV UR6, 0x400 ;  /* 0x0000040000067882 */ /* 0x000fe40000000000 */
[----:B----4-:R-:W-:Y:S01]  /*1440*/  ULEA UR6, UR7, UR6, 0x18 ;  /* 0x0000000607067291 */ /* 0x010fe2000f8ec03f */
[----:B---3--:R-:W-:-:S04]  /*1450*/  LOP3.LUT R0, R0, 0x80, RZ, 0xc0, !PT ;  /* 0x0000008000007812 */ /* 0x008fc800078ec0ff */
[----:B------:R-:W-:-:S06]  /*1460*/  SHF.R.U32.HI R0, RZ, 0x7, R0 ;  /* 0x00000007ff007819 */ /* 0x000fcc0000011600 */
[----:B------:R-:W3:Y:S02]  /*1470*/  SHFL.IDX PT, R0, R0, RZ, 0x1f ;  /* 0x00001fff00007589 */ /* 0x000ee400000e0000 */
[----:B---3--:R-:W-:-:S13]  /*1480*/  R2UR UR4, R0 ;  /* 0x00000000000472ca */ /* 0x008fda00000e0000 */
[----:B------:R-:W-:-:S04]  /*1490*/  ULEA.HI UR5, UR4, UR4, URZ, 0x1 ;  /* 0x0000000404057291 */ /* 0x000fc8000f8f083f */
[----:B------:R-:W-:-:S04]  /*14a0*/  ULOP3.LUT UR5, UR5, 0xffffe, URZ, 0xc0, !UPT ;  /* 0x000ffffe05057892 */ /* 0x000fc8000f8ec03f */
[----:B------:R-:W-:-:S03]  /*14b0*/  UIADD3 UR5, UR4, -UR5, URZ ;  /* 0x8000000504057290 */ /* 0x000fc6000fffe03f */
[----:B------:R-:W-:Y:S01]  /*14c0*/  ULDC UR4, c[0x0][0x28c] ;  /* 0x0000a30000047ab9 */ /* 0x000fe20000000800 */
[----:B------:R-:W-:Y:S01]  /*14d0*/  ULEA UR5, UR5, UR6, 0xc ;  /* 0x0000000605057291 */ /* 0x000fe2000f8e603f */
[----:B------:R-:W-:-:S03]  /*14e0*/  ISETP.LT.AND P0, PT, RZ, UR4, PT ;  /* 0x00000004ff007c0c */ /* 0x000fc6000bf01270 */
[----:B------:R-:W-:-:S04]  /*14f0*/  UIADD3 UR5, UR5, 0x180, URZ ;  /* 0x0000018005057890 */ /* 0x000fc8000fffe03f */
[----:B------:R-:W-:-:S04]  /*1500*/  USHF.R.U32.HI UR5, URZ, 0x4, UR5 ;  /* 0x000000043f057899 */ /* 0x000fc80008011605 */
[----:B------:R-:W-:-:S04]  /*1510*/  ULOP3.LUT UR5, UR5, 0x3fff, URZ, 0xc0, !UPT ;  /* 0x00003fff05057892 */ /* 0x000fc8000f8ec03f */
[----:B------:R-:W-:Y:S01]  /*1520*/  ULOP3.LUT UR45, UR5, 0x10000, URZ, 0xfc, !UPT ;  /* 0x00010000052d7892 */ /* 0x000fe2000f8efc3f */
[----:B-----5:R-:W-:Y:S11]  /*1530*/  @P0 BRA `(.L_x_17) ;  /* 0x0000000000400947 */ /* 0x020ff60003800000 */
[----:B------:R-:W-:Y:S01]  /*1540*/  MOV R0, 0x0 ;  /* 0x0000000000007802 */ /* 0x000fe20000000f00 */
[----:B------:R-:W-:Y:S01]  /*1550*/  ULDC.64 UR4, c[0x4][0x68] ;  /* 0x01001a0000047ab9 */ /* 0x000fe20000000a00 */
[----:B------:R-:W-:Y:S01]  /*1560*/  ULDC.64 UR6, c[0x4][0x8] ;  /* 0x0100020000067ab9 */ /* 0x000fe20000000a00 */
[----:B------:R-:W-:Y:S01]  /*1570*/  IMAD.U32 R4, RZ, RZ, UR4 ;  /* 0x00000004ff047e24 */ /* 0x000fe2000f8e00ff */
[----:B-12---:R1:W2:Y:S01]  /*1580*/  LDC.64 R2, c[0x4][R0] ;  /* 0x0100000000027b82 */ /* 0x0062a20000000a00 */
[----:B------:R-:W-:Y:S01]  /*1590*/  IMAD.U32 R5, RZ, RZ, UR5 ;  /* 0x00000005ff057e24 */ /* 0x000fe2000f8e00ff */
[----:B------:R-:W-:Y:S01]  /*15a0*/  ULDC.64 UR4, c[0x4][0x70] ;  /* 0x01001c0000047ab9 */ /* 0x000fe20000000a00 */
[----:B------:R-:W-:Y:S01]  /*15b0*/  IMAD.U32 R10, RZ, RZ, UR6 ;  /* 0x00000006ff0a7e24 */ /* 0x000fe2000f8e00ff */
[----:B0-----:R-:W-:Y:S01]  /*15c0*/  MOV R7, UR5 ;  /* 0x0000000500077c02 */ /* 0x001fe20008000f00 */
[----:B------:R-:W-:Y:S01]  /*15d0*/  IMAD.U32 R6, RZ, RZ, UR4 ;  /* 0x00000004ff067e24 */ /* 0x000fe2000f8e00ff */
[----:B------:R-:W-:Y:S01]  /*15e0*/  MOV R13, RZ ;  /* 0x000000ff000d7202 */ /* 0x000fe20000000f00 */
[----:B------:R-:W-:-:S02]  /*15f0*/  IMAD.U32 R11, RZ, RZ, UR7 ;  /* 0x00000007ff0b7e24 */ /* 0x000fc4000f8e00ff */
[----:B------:R-:W-:Y:S02]  /*1600*/  IMAD.MOV.U32 R8, RZ, RZ, 0x1e1 ;  /* 0x000001e1ff087424 */ /* 0x000fe400078e00ff */
[----:B-1----:R-:W-:-:S07]  /*1610*/  IMAD.MOV.U32 R12, RZ, RZ, 0x1 ;  /* 0x00000001ff0c7424 */ /* 0x002fce00078e00ff */
[----:B------:R-:W-:-:S07]  /*1620*/  LEPC R20, `(.L_x_17) ;  /* 0x000000001014794e */ /* 0x000fce0000000000 */
[----:B--2--5:R-:W-:Y:S05]  /*1630*/  CALL.ABS.NOINC R2 ;  /* 0x0000000002007343 */ /* 0x024fea0003c00000 */
.L_x_17:
[----:B------:R-:W-:-:S06]  /*1640*/  ULOP3.LUT UR4, UR40, 0x1, URZ, 0xfc, !UPT ;  /* 0x0000000128047892 */ /* 0x000fcc000f8efc3f */
[----:B------:R-:W-:-:S05]  /*1650*/  IMAD.U32 R0, RZ, RZ, UR4 ;  /* 0x00000004ff007e24 */ /* 0x000fca000f8e00ff */
[----:B------:R-:W-:-:S13]  /*1660*/  ISETP.NE.AND P0, PT, R0, 0x3, PT ;  /* 0x000000030000780c */ /* 0x000fda0003f05270 */
[----:B------:R-:W-:Y:S05]  /*1670*/  @!P0 BRA `(.L_x_18) ;  /* 0x0000000000048947 */ /* 0x000fea0003800000 */
[----:B------:R-:W-:Y:S01]  /*1680*/  BPT.TRAP 0x1 ;  /* 0x000000040000795c */ /* 0x000fe20000300000 */
.L_x_18:
[----:B------:R-:W3:Y:S01]  /*1690*/  S2UR UR5, SR_CgaCtaId ;  /* 0x00000000000579c3 */ /* 0x000ee20000008800 */
[----:B------:R-:W-:Y:S01]  /*16a0*/  UMOV UR4, 0x400 ;  /* 0x0000040000047882 */ /* 0x000fe20000000000 */
[----:B-12---:R-:W-:Y:S02]  /*16b0*/  IMAD.U32 R3, RZ, RZ, UR39 ;  /* 0x00000027ff037e24 */ /* 0x006fe4000f8e00ff */
[----:B------:R-:W-:-:S05]  /*16c0*/  IMAD.U32 R2, RZ, RZ, UR38 ;  /* 0x00000026ff027e24 */ /* 0x000fca000f8e00ff */
[----:B------:R-:W-:Y:S01]  /*16d0*/  SHF.L.U32 R2, R2, 0x1f, RZ ;  /* 0x0000001f02027819 */ /* 0x000fe200000006ff */
[----:B---3--:R-:W-:-:S06]  /*16e0*/  ULEA UR4, UR5, UR4, 0x18 ;  /* 0x0000000405047291 */ /* 0x008fcc000f8ec03f */
[----:B------:R-:W-:-:S05]  /*16f0*/  IMAD.U32 R0, RZ, RZ, UR4 ;  /* 0x00000004ff007e24 */ /* 0x000fca000f8e00ff */
[----:B------:R-:W-:-:S04]  /*1700*/  LEA R3, R3, R0, 0x3 ;  /* 0x0000000003037211 */ /* 0x000fc800078e18ff */
[----:B------:R1:W2:Y:S01]  /*1710*/  SYNCS.PHASECHK.TRANS64.TRYWAIT P1, [R3+URZ], R2 ;  /* 0x00000002030075a7 */ /* 0x0002a2000802017f */
[----:B------:R-:W-:Y:S05]  /*1720*/  @!P0 BRA `(.L_x_19) ;  /* 0x0000000000048947 */ /* 0x000fea0003800000 */
[----:B------:R-:W-:Y:S01]  /*1730*/  BPT.TRAP 0x1 ;  /* 0x000000040000795c */ /* 0x000fe20000300000 */
.L_x_19:
[----:B--2---:R-:W-:Y:S05]  /*1740*/  @P1 BRA `(.L_x_20) ;  /* 0x0000000000081947 */ /* 0x004fea0003800000 */
[----:B------:R-:W2:Y:S02]  /*1750*/  SYNCS.PHASECHK.TRANS64.TRYWAIT P1, [R3+URZ], R2 ;  /* 0x00000002030075a7 */ /* 0x000ea4000802017f */
[----:B--2---:R-:W-:Y:S05]  /*1760*/  @!P1 BRA `(.L_x_21) ;  /* 0x0000012c00f89947 */ /* 0x004fea0003800000 */
.L_x_20:
[----:B------:R-:W-:-:S04]  /*1770*/  UISETP.LT.AND UP0, UPT, UR44, 0x1, UPT ;  /* 0x000000012c00788c */ /* 0x000fc8000bf01270 */
[----:B------:R-:W-:-:S06]  /*1780*/  USEL UR4, UR44, 0x1, UP0 ;  /* 0x000000012c047887 */ /* 0x000fcc0008000000 */
[----:B-12---:R-:W-:Y:S01]  /*1790*/  IMAD.U32 R3, RZ, RZ, UR4 ;  /* 0x00000004ff037e24 */ /* 0x006fe2000f8e00ff */
[----:B------:R-:W-:Y:S05]  /*17a0*/  WARPSYNC.ALL ;  /* 0x0000000000007948 */ /* 0x000fea0003800000 */
[----:B------:R-:W-:-:S04]  /*17b0*/  IADD3 R3, -R3, UR44, RZ ;  /* 0x0000002c03037c10 */ /* 0x000fc8000fffe1ff */
[----:B------:R-:W-:Y:S02]  /*17c0*/  ISETP.GE.AND P1, PT, R3, 0x1, PT ;  /* 0x000000010300780c */ /* 0x000fe40003f26270 */
[----:B------:R-:W-:Y:S01]  /*17d0*/  R2UR UR4, R0 ;  /* 0x00000000000472ca */ /* 0x000fe200000e0000 */
[----:B------:R-:W-:Y:S01]  /*17e0*/  ULEA UR9, UR39, UR45, 0xa ;  /* 0x0000002d27097291 */ /* 0x000fe2000f8e503f */
[----:B------:R-:W-:Y:S01]  /*17f0*/  WARPGROUP.ARRIVE ;  /* 0x00000000000079c5 */ /* 0x000fe20000000000 */
[----:B------:R-:W-:Y:S01]  /*1800*/  UMOV UR5, 0x80000020 ;  /* 0x8000002000057882 */ /* 0x000fe20000000000 */
[----:B------:R-:W-:-:S09]  /*1810*/  UMOV UR7, 0x80000020 ;  /* 0x8000002000077882 */ /* 0x000fd20000000000 */
[----:B------:R-:W-:-:S04]  /*1820*/  UIADD3 UR4, UR4, 0x1c180, URZ ;  /* 0x0001c18004047890 */ /* 0x000fc8000fffe03f */
[----:B------:R-:W-:-:S04]  /*1830*/  USHF.R.U32.HI UR4, URZ, 0x4, UR4 ;  /* 0x000000043f047899 */ /* 0x000fc80008011604 */
[----:B------:R-:W-:-:S04]  /*1840*/  ULOP3.LUT UR4, UR4, 0x3fff, URZ, 0xc0, !UPT ;  /* 0x00003fff04047892 */ /* 0x000fc8000f8ec03f */
[----:B------:R-:W-:-:S03]  /*1850*/  ULOP3.LUT UR8, UR4, 0x10000, URZ, 0xfc, !UPT ;  /* 0x0001000004087892 */ /* 0x000fc6000f8efc3f */
[----:B------:R-:W-:Y:S01]  /*1860*/  UMOV UR4, UR9 ;  /* 0x0000000900047c82 */ /* 0x000fe20008000000 */
[----:B------:R-:W-:-:S07]  /*1870*/  ULEA UR10, UR39, UR8, 0xa ;  /* 0x00000008270a7291 */ /* 0x000fce000f8e503f */
[----:B------:R-:W-:Y:S02]  /*1880*/  UMOV UR6, UR10 ;  /* 0x0000000a00067c82 */ /* 0x000fe40008000000 */
[----:B------:R-:W-:Y:S01]  /*1890*/  IGMMA.64x256x32.S8.S8 R24, gdesc[UR4], RZ, !UPT, gsb0 ;  /* 0x06600000041879f1 */ /* 0x000fe2000c0410ff */
[----:B------:R-:W-:Y:S01]  /*18a0*/  UIADD3 UR4, UR9, 0x200, URZ ;  /* 0x0000020009047890 */ /* 0x000fe2000fffe03f */
[----:B------:R-:W-:Y:S01]  /*18b0*/  UMOV UR5, 0x80000020 ;  /* 0x8000002000057882 */ /* 0x000fe20000000000 */
[----:B------:R-:W-:Y:S02]  /*18c0*/  WARPGROUP.DEPBAR.LE gsb0, 0x0 ;  /* 0x00008000000079c5 */ /* 0x000fe40000010000 */
[----:B------:R-:W-:Y:S01]  /*18d0*/  STL.64 [R1], R24 ;  /* 0x0000001801007387 */ /* 0x000fe20000100a00 */
[----:B------:R-:W-:Y:S01]  /*18e0*/  IMAD.MOV.U32 R235, RZ, RZ, R52 ;  /* 0x000000ffffeb7224 */ /* 0x000fe200078e0034 */
[----:B------:R-:W-:Y:S01]  /*18f0*/  MOV R232, R55 ;  /* 0x0000003700e87202 */ /* 0x000fe20000000f00 */
[----:B------:R-:W-:Y:S01]  /*1900*/  IMAD.MOV.U32 R234, RZ, RZ, R53 ;  /* 0x000000ffffea7224 */ /* 0x000fe200078e0035 */
[----:B------:R-:W-:Y:S01]  /*1910*/  STL.64 [R1+0x8], R26 ;  /* 0x0000081a01007387 */ /* 0x000fe20000100a00 */
        /* <DEDUP_REMOVED lines=61> */
[----:B------:R1:W-:Y:S01]  /*1cf0*/  STL.64 [R1+0x68], R50 ;  /* 0x0000683201007387 */ /* 0x0003e20000100a00 */
[----:B------:R-:W-:-:S02]  /*1d00*/  IMAD.MOV.U32 R177, RZ, RZ, R93 ;  /* 0x000000ffffb17224 */ /* 0x000fc400078e005d */
[----:B------:R-:W-:Y:S01]  /*1d10*/  IMAD.MOV.U32 R178, RZ, RZ, R94 ;  /* 0x000000ffffb27224 */ /* 0x000fe200078e005e */
[----:B------:R-:W-:Y:S01]  /*1d20*/  STL [R1+0x2b8], R155 ;  /* 0x0002b89b01007387 */ /* 0x000fe20000100800 */
[----:B------:R-:W-:Y:S02]  /*1d30*/  IMAD.MOV.U32 R180, RZ, RZ, R96 ;  /* 0x000000ffffb47224 */ /* 0x000fe400078e0060 */
[----:B------:R-:W-:Y:S02]  /*1d40*/  IMAD.MOV.U32 R181, RZ, RZ, R97 ;  /* 0x000000ffffb57224 */ /* 0x000fe400078e0061 */
[----:B------:R-:W-:Y:S02]  /*1d50*/  IMAD.MOV.U32 R182, RZ, RZ, R98 ;  /* 0x000000ffffb67224 */ /* 0x000fe400078e0062 */
[----:B------:R-:W-:Y:S02]  /*1d60*/  IMAD.MOV.U32 R183, RZ, RZ, R99 ;  /* 0x000000ffffb77224 */ /* 0x000fe400078e0063 */
[----:B------:R-:W-:-:S02]  /*1d70*/  IMAD.MOV.U32 R185, RZ, RZ, R101 ;  /* 0x000000ffffb97224 */ /* 0x000fc400078e0065 */
[----:B------:R-:W-:Y:S02]  /*1d80*/  IMAD.MOV.U32 R186, RZ, RZ, R102 ;  /* 0x000000ffffba7224 */ /* 0x000fe400078e0066 */
        /* <DEDUP_REMOVED lines=35> */
[----:B0-----:R-:W-:Y:S02]  /*1fc0*/  IMAD.MOV.U32 R7, RZ, RZ, R147 ;  /* 0x000000ffff077224 */ /* 0x001fe400078e0093 */
[----:B------:R-:W-:Y:S02]  /*1fd0*/  IMAD.MOV.U32 R6, RZ, RZ, R148 ;  /* 0x000000ffff067224 */ /* 0x000fe400078e0094 */
[----:B------:R-:W-:Y:S02]  /*1fe0*/  IMAD.MOV.U32 R5, RZ, RZ, R149 ;  /* 0x000000ffff057224 */ /* 0x000fe400078e0095 */
[----:B------:R-:W-:Y:S02]  /*1ff0*/  IMAD.MOV.U32 R2, RZ, RZ, R151 ;  /* 0x000000ffff027224 */ /* 0x000fe400078e0097 */
[----:B-1----:R-:W-:-:S06]  /*2000*/  WARPGROUP.ARRIVE ;  /* 0x00000000000079c5 */ /* 0x002fcc0000000000 */
[----:B------:R-:W-:Y:S03]  /*2010*/  IGMMA.64x256x32.S8.S8 R24, gdesc[UR4], RZ, !UPT, gsb0 ;  /* 0x06600000041879f1 */ /* 0x000fe6000c0410ff */
[----:B------:R-:W-:Y:S02]  /*2020*/  WARPGROUP.DEPBAR.LE gsb0, 0x0 ;  /* 0x00008000000079c5 */ /* 0x000fe40000010000 */
[----:B------:R-:W-:Y:S04]  /*2030*/  STL.64 [R1+0x2b0], R150 ;  /* 0x0002b09601007387 */ /* 0x000fe80000100a00 */
        /* <DEDUP_REMOVED lines=20> */
[----:B------:R0:W-:Y:S04]  /*2180*/  STL.64 [R1+0x208], R108 ;  /* 0x0002086c01007387 */ /* 0x0001e80000100a00 */
[----:B0-----:R-:W2:Y:S04]  /*2190*/  LDL.LU R108, [R1] ;  /* 0x00000000016c7983 */ /* 0x001ea80000300800 */
[----:B------:R-:W2:Y:S04]  /*21a0*/  LDL.LU R109, [R1+0x4] ;  /* 0x00000400016d7983 */ /* 0x000ea80000300800 */
        /* <DEDUP_REMOVED lines=25> */
[----:B------:R-:W2:Y:S01]  /*2340*/  LDL.LU R135, [R1+0x6c] ;  /* 0x00006c0001877983 */ /* 0x000ea20000300800 */
        /* <DEDUP_REMOVED lines=11> */
[----:B------:R-:W-:Y:S01]  /*2400*/  UIADD3 UR4, UR9, 0x2, URZ ;  /* 0x0000000209047890 */ /* 0x000fe2000fffe03f */
[----:B------:R-:W-:Y:S01]  /*2410*/  IMAD.MOV.U32 R143, RZ, RZ, R228 ;  /* 0x000000ffff8f7224 */ /* 0x000fe200078e00e4 */
[----:B------:R-:W-:Y:S01]  /*2420*/  UIADD3 UR6, UR10, 0x2, URZ ;  /* 0x000000020a067890 */ /* 0x000fe2000fffe03f */
[----:B------:R-:W-:Y:S01]  /*2430*/  IMAD.MOV.U32 R145, RZ, RZ, R226 ;  /* 0x000000ffff917224 */ /* 0x000fe200078e00e2 */
[----:B------:R-:W-:Y:S01]  /*2440*/  UMOV UR5, 0x80000020 ;  /* 0x8000002000057882 */ /* 0x000fe20000000000 */
[----:B------:R-:W-:Y:S01]  /*2450*/  IMAD.MOV.U32 R146, RZ, RZ, R225 ;  /* 0x000000ffff927224 */ /* 0x000fe200078e00e1 */
[----:B------:R-:W-:Y:S01]  /*2460*/  MOV R225, R13 ;  /* 0x0000000d00e17202 */ /* 0x000fe20000000f00 */
[----:B------:R-:W-:Y:S01]  /*2470*/  IMAD.MOV.U32 R147, RZ, RZ, R224 ;  /* 0x000000ffff937224 */ /* 0x000fe200078e00e0 */
[----:B------:R-:W-:Y:S01]  /*2480*/  UMOV UR7, 0x80000020 ;  /* 0x8000002000077882 */ /* 0x000fe20000000000 */
[----:B------:R-:W-:-:S02]  /*2490*/  IMAD.MOV.U32 R148, RZ, RZ, R223 ;  /* 0x000000ffff947224 */ /* 0x000fc400078e00df */
[----:B------:R-:W-:Y:S02]  /*24a0*/  IMAD.MOV.U32 R150, RZ, RZ, R221 ;  /* 0x000000ffff967224 */ /* 0x000fe400078e00dd */
[----:B------:R-:W-:Y:S01]  /*24b0*/  IMAD.MOV.U32 R151, RZ, RZ, R220 ;  /* 0x000000ffff977224 */ /* 0x000fe200078e00dc */
[----:B------:R-:W-:Y:S01]  /*24c0*/  MOV R220, R22 ;  /* 0x0000001600dc7202 */ /* 0x000fe20000000f00 */
        /* <DEDUP_REMOVED lines=13> */
[----:B------:R-:W-:-:S06]  /*25a0*/  IMAD.MOV.U32 R234, RZ, RZ, R4 ;  /* 0x000000ffffea7224 */ /* 0x000fcc00078e0004 */
[----:B--2---:R-:W-:-:S06]  /*25b0*/  WARPGROUP.ARRIVE ;  /* 0x00000000000079c5 */ /* 0x004fcc0000000000 */
[----:B------:R-:W-:Y:S03]  /*25c0*/  IGMMA.64x256x32.S8.S8 R108, gdesc[UR4], R108, gsb0 ;  /* 0x06600000046c79f1 */ /* 0x000fe6000804106c */
[----:B------:R-:W-:Y:S02]  /*25d0*/  WARPGROUP.DEPBAR.LE gsb0, 0x0 ;  /* 0x00008000000079c5 */ /* 0x000fe40000010000 */
[----:B------:R-:W-:Y:S04]  /*25e0*/  STL.64 [R1], R108 ;  /* 0x0000006c01007387 */ /* 0x000fe80000100a00 */
        /* <DEDUP_REMOVED lines=63> */
[----:B0-----:R1:W5:Y:S04]  /*29e0*/  LDL.LU R155, [R1+0x2b8] ;  /* 0x0002b800019b7983 */ /* 0x0013680000300800 */
[----:B------:R-:W2:Y:S04]  /*29f0*/  LDL.LU.64 R150, [R1+0x2b0] ;  /* 0x0002b00001967983 */ /* 0x000ea80000300a00 */
        /* <DEDUP_REMOVED lines=20> */
[----:B------:R-:W2:Y:S01]  /*2b40*/  LDL.LU.64 R108, [R1+0x208] ;  /* 0x00020800016c7983 */ /* 0x000ea20000300a00 */
[----:B------:R-:W-:Y:S01]  /*2b50*/  UIADD3 UR4, UR9, 0x202, URZ ;  /* 0x0000020209047890 */ /* 0x000fe2000fffe03f */
[----:B------:R-:W-:Y:S01]  /*2b60*/  UMOV UR5, 0x80000020 ;  /* 0x8000002000057882 */ /* 0x000fe20000000000 */
[----:B--2---:R-:W-:-:S07]  /*2b70*/  WARPGROUP.ARRIVE ;  /* 0x00000000000079c5 */ /* 0x004fce0000000000 */
[----:B------:R-:W-:Y:S03]  /*2b80*/  IGMMA.64x256x32.S8.S8 R24, gdesc[UR4], R24, gsb0 ;  /* 0x06600000041879f1 */ /* 0x000fe60008041018 */
[----:B------:R-:W-:Y:S02]  /*2b90*/  WARPGROUP.DEPBAR.LE gsb0, 0x0 ;  /* 0x00008000000079c5 */ /* 0x000fe40000010000 */
[----:B-1----:R-:W-:Y:S05]  /*2ba0*/  @!P1 BRA `(.L_x_22) ;  /* 0x0000002000909947 */ /* 0x002fea0003800000 */
[----:B------:R-:W-:Y:S02]  /*2bb0*/  UIADD3 UR4, UR39, 0x1, URZ ;  /* 0x0000000127047890 */ /* 0x000fe4000fffe03f */
[----:B------:R-:W-:Y:S02]  /*2bc0*/  UMOV UR10, UR39 ;  /* 0x00000027000a7c82 */ /* 0x000fe40008000000 */
[----:B------:R-:W-:-:S04]  /*2bd0*/  UISETP.NE.AND UP0, UPT, UR4, 0x7, UPT ;  /* 0x000000070400788c */ /* 0x000fc8000bf05270 */
[----:B------:R-:W-:Y:S02]  /*2be0*/  USEL UR5, URZ, 0x1, UP0 ;  /* 0x000000013f057887 */ /* 0x000fe40008000000 */
[----:B------:R-:W-:Y:S02]  /*2bf0*/  USEL UR9, UR4, URZ, UP0 ;  /* 0x0000003f04097287 */ /* 0x000fe40008000000 */
[----:B------:R-:W-:-:S06]  /*2c00*/  ULOP3.LUT UR5, UR38, UR5, URZ, 0x3c, !UPT ;  /* 0x0000000526057292 */ /* 0x000fcc000f8e3c3f */
[----:B------:R-:W-:-:S07]  /*2c10*/  IMAD.U32 R2, RZ, RZ, UR5 ;  /* 0x00000005ff027e24 */ /* 0x000fce000f8e00ff */
.L_x_29:
[----:B------:R-:W-:Y:S05]  /*2c20*/  @!P0 BRA `(.L_x_23) ;  /* 0x0000000000048947 */ /* 0x000fea0003800000 */
[----:B------:R-:W-:Y:S01]  /*2c30*/  BPT.TRAP 0x1 ;  /* 0x000000040000795c */ /* 0x000fe20000300000 */
.L_x_23:
[----:B------:R-:W0:Y:S01]  /*2c40*/  S2UR UR5, SR_CgaCtaId ;  /* 0x00000000000579c3 */ /* 0x000e220000008800 */
[----:B------:R-:W-:Y:S01]  /*2c50*/  UMOV UR4, 0x400 ;  /* 0x0000040000047882 */ /* 0x000fe20000000000 */
[----:B------:R-:W-:Y:S01]  /*2c60*/  IMAD.U32 R4, RZ, RZ, UR9 ;  /* 0x00000009ff047e24 */ /* 0x000fe2000f8e00ff */
[----:B------:R-:W-:Y:S01]  /*2c70*/  SHF.L.U32 R5, R2, 0x1f, RZ ;  /* 0x0000001f02057819 */ /* 0x000fe200000006ff */
[----:B0-----:R-:W-:-:S06]  /*2c80*/  ULEA UR4, UR5, UR4, 0x18 ;  /* 0x0000000405047291 */ /* 0x001fcc000f8ec03f */
[----:B------:R-:W-:-:S04]  /*2c90*/  IMAD.U32 R0, RZ, RZ, UR4 ;  /* 0x00000004ff007e24 */ /* 0x000fc8000f8e00ff */
[----:B------:R-:W-:-:S04]  /*2ca0*/  IMAD R4, R4, 0x8, R0 ;  /* 0x0000000804047824 */ /* 0x000fc800078e0200 */
[----:B------:R0:W1:Y:S01]  /*2cb0*/  SYNCS.PHASECHK.TRANS64.TRYWAIT P1, [R4+URZ], R5 ;  /* 0x00000005040075a7 */ /* 0x000062000802017f */
[----:B------:R-:W-:Y:S05]  /*2cc0*/  @!P0 BRA `(.L_x_24) ;  /* 0x0000000000048947 */ /* 0x000fea0003800000 */
[----:B------:R-:W-:Y:S01]  /*2cd0*/  BPT.TRAP 0x1 ;  /* 0x000000040000795c */ /* 0x000fe20000300000 */
.L_x_24:
[----:B-1----:R-:W-:Y:S05]  /*2ce0*/  @P1 BRA `(.L_x_25) ;  /* 0x0000000000081947 */ /* 0x002fea0003800000 */
[----:B------:R-:W1:Y:S02]  /*2cf0*/  SYNCS.PHASECHK.TRANS64.TRYWAIT P1, [R4+URZ], R5 ;  /* 0x00000005040075a7 */ /* 0x000e64000802017f */
[----:B-1----:R-:W-:Y:S05]  /*2d00*/  @!P1 BRA `(.L_x_26) ;  /* 0x0000011800a49947 */ /* 0x002fea0003800000 */
.L_x_25:
        /* <DEDUP_REMOVED lines=64> */
[----:B--2---:R-:W2:Y:S04]  /*3110*/  LDL.LU.64 R24, [R1] ;  /* 0x0000000001187983 */ /* 0x004ea80000300a00 */
        /* <DEDUP_REMOVED lines=63> */
[----:B------:R-:W-:-:S02]  /*3510*/  ULEA UR11, UR9, UR45, 0xa ;  /* 0x0000002d090b7291 */ /* 0x000fc4000f8e503f */
[----:B------:R-:W-:Y:S01]  /*3520*/  ULEA UR12, UR9, UR8, 0xa ;  /* 0x00000008090c7291 */ /* 0x000fe2000f8e503f */
[----:B------:R-:W-:Y:S01]  /*3530*/  UMOV UR5, 0x80000020 ;  /* 0x8000002000057882 */ /* 0x000fe20000000000 */
[----:B------:R-:W-:-:S03]  /*3540*/  UMOV UR7, 0x80000020 ;  /* 0x8000002000077882 */ /* 0x000fc60000000000 */
[----:B------:R-:W-:Y:S02]  /*3550*/  UMOV UR4, UR11 ;  /* 0x0000000b00047c82 */ /* 0x000fe40008000000 */
[----:B------:R-:W-:Y:S01]  /*3560*/  UMOV UR6, UR12 ;  /* 0x0000000c00067c82 */ /* 0x000fe20008000000 */
[----:B--2---:R-:W-:-:S06]  /*3570*/  WARPGROUP.ARRIVE ;  /* 0x00000000000079c5 */ /* 0x004fcc0000000000 */
[----:B------:R-:W-:Y:S03]  /*3580*/  IGMMA.64x256x32.S8.S8 R24, gdesc[UR4], R24, gsb0 ;  /* 0x06600000041879f1 */ /* 0x000fe60008041018 */
[----:B------:R-:W-:Y:S02]  /*3590*/  WARPGROUP.DEPBAR.LE gsb0, 0x0 ;  /* 0x00008000000079c5 */ /* 0x000fe40000010000 */
[----:B------:R-:W-:Y:S01]  /*35a0*/  STL.64 [R1], R24 ;  /* 0x0000001801007387 */ /* 0x000fe20000100a00 */
[----:B01----:R-:W-:Y:S01]  /*35b0*/  IMAD.MOV.U32 R5, RZ, RZ, R150 ;  /* 0x000000ffff057224 */ /* 0x003fe200078e0096 */
        /* <DEDUP_REMOVED lines=54> */
[----:B------:R0:W-:Y:S01]  /*3920*/  STL [R1+0x70], R52 ;  /* 0x0000703401007387 */ /* 0x0001e20000100800 */
[----:B------:R-:W-:Y:S01]  /*3930*/  IMAD.MOV.U32 R201, RZ, RZ, R117 ;  /* 0x000000ffffc97224 */ /* 0x000fe200078e0075 */
[----:B------:R-:W-:Y:S01]  /*3940*/  MOV R162, R78 ;  /* 0x0000004e00a27202 */ /* 0x000fe20000000f00 */
[----:B------:R-:W-:Y:S01]  /*3950*/  IMAD.MOV.U32 R198, RZ, RZ, R114 ;  /* 0x000000ffffc67224 */ /* 0x000fe200078e0072 */
[----:B------:R-:W2:Y:S01]  /*3960*/  LDL.LU.64 R150, [R1+0x4b8] ;  /* 0x0004b80001967983 */ /* 0x000ea20000300a00 */
        /* <DEDUP_REMOVED lines=20> */
[----:B------:R-:W-:-:S02]  /*3ab0*/  IMAD.MOV.U32 R184, RZ, RZ, R100 ;  /* 0x000000ffffb87224 */ /* 0x000fc400078e0064 */
[----:B------:R-:W-:Y:S01]  /*3ac0*/  IMAD.MOV.U32 R185, RZ, RZ, R101 ;  /* 0x000000ffffb97224 */ /* 0x000fe200078e0065 */
[----:B------:R-:W2:Y:S01]  /*3ad0*/  LDL.LU.64 R138, [R1+0x488] ;  /* 0x00048800018a7983 */ /* 0x000ea20000300a00 */
[----:B------:R-:W-:Y:S02]  /*3ae0*/  IMAD.MOV.U32 R183, RZ, RZ, R99 ;  /* 0x000000ffffb77224 */ /* 0x000fe400078e0063 */
[----:B------:R-:W-:Y:S01]  /*3af0*/  IMAD.MOV.U32 R180, RZ, RZ, R96 ;  /* 0x000000ffffb47224 */ /* 0x000fe200078e0060 */
[----:B------:R-:W2:Y:S01]  /*3b00*/  LDL.LU.64 R136, [R1+0x480] ;  /* 0x0004800001887983 */ /* 0x000ea20000300a00 */
[----:B------:R-:W-:Y:S02]  /*3b10*/  IMAD.MOV.U32 R181, RZ, RZ, R97 ;  /* 0x000000ffffb57224 */ /* 0x000fe400078e0061 */
        /* <DEDUP_REMOVED lines=50> */
[----:B------:R-:W-:-:S03]  /*3e40*/  IMAD.MOV.U32 R233, RZ, RZ, R55 ;  /* 0x000000ffffe97224 */ /* 0x000fc600078e0037 */
        /* <DEDUP_REMOVED lines=24> */
[----:B0-----:R-:W2:Y:S04]  /*3fd0*/  LDL.LU.64 R52, [R1+0x330] ;  /* 0x0003300001347983 */ /* 0x001ea80000300a00 */
        /* <DEDUP_REMOVED lines=15> */
[----:B------:R-:W-:-:S02]  /*40d0*/  UMOV UR5, 0x80000020 ;  /* 0x8000002000057882 */ /* 0x000fc40000000000 */
[----:B-----5:R-:W-:Y:S01]  /*40e0*/  STL [R1+0x2b8], R155 ;  /* 0x0002b89b01007387 */ /* 0x020fe20000100800 */
[----:B--2---:R-:W-:-:S06]  /*40f0*/  WARPGROUP.ARRIVE ;  /* 0x00000000000079c5 */ /* 0x004fcc0000000000 */
[----:B------:R-:W-:Y:S03]  /*4100*/  IGMMA.64x256x32.S8.S8 R24, gdesc[UR4], R24, gsb0 ;  /* 0x06600000041879f1 */ /* 0x000fe60008041018 */
        /* <DEDUP_REMOVED lines=61> */
[----:B------:R-:W-:-:S02]  /*44e0*/  IMAD.MOV.U32 R143, RZ, RZ, R229 ;  /* 0x000000ffff8f7224 */ /* 0x000fc400078e00e5 */
[----:B------:R-:W-:Y:S01]  /*44f0*/  IMAD.MOV.U32 R144, RZ, RZ, R228 ;  /* 0x000000ffff907224 */ /* 0x000fe200078e00e4 */
[----:B------:R-:W-:Y:S01]  /*4500*/  MOV R228, R11 ;  /* 0x0000000b00e47202 */ /* 0x000fe20000000f00 */
[----:B------:R-:W-:Y:S02]  /*4510*/  IMAD.MOV.U32 R146, RZ, RZ, R226 ;  /* 0x000000ffff927224 */ /* 0x000fe400078e00e2 */
[----:B------:R-:W-:Y:S02]  /*4520*/  IMAD.MOV.U32 R147, RZ, RZ, R225 ;  /* 0x000000ffff937224 */ /* 0x000fe400078e00e1 */
[----:B------:R-:W-:Y:S01]  /*4530*/  IMAD.MOV.U32 R148, RZ, RZ, R224 ;  /* 0x000000ffff947224 */ /* 0x000fe200078e00e0 */
[----:B------:R-:W-:Y:S01]  /*4540*/  MOV R224, R15 ;  /* 0x0000000f00e07202 */ /* 0x000fe20000000f00 */
[----:B------:R-:W-:Y:S02]  /*4550*/  IMAD.MOV.U32 R150, RZ, RZ, R222 ;  /* 0x000000ffff967224 */ /* 0x000fe400078e00de */
[----:B------:R-:W-:-:S02]  /*4560*/  IMAD.MOV.U32 R151, RZ, RZ, R221 ;  /* 0x000000ffff977224 */ /* 0x000fc400078e00dd */
[----:B------:R-:W-:Y:S01]  /*4570*/  IMAD.MOV.U32 R155, RZ, RZ, R220 ;  /* 0x000000ffff9b7224 */ /* 0x000fe200078e00dc */
[----:B------:R-:W-:Y:S01]  /*4580*/  MOV R220, R23 ;  /* 0x0000001700dc7202 */ /* 0x000fe20000000f00 */
        /* <DEDUP_REMOVED lines=11> */
[----:B------:R-:W-:Y:S01]  /*4640*/  IMAD.MOV.U32 R235, RZ, RZ, R4 ;  /* 0x000000ffffeb7224 */ /* 0x000fe200078e0004 */
[----:B------:R-:W-:Y:S02]  /*4650*/  UIADD3 UR4, UR11, 0x2, URZ ;  /* 0x000000020b047890 */ /* 0x000fe4000fffe03f */
[----:B------:R-:W-:Y:S01]  /*4660*/  UIADD3 UR6, UR12, 0x2, URZ ;  /* 0x000000020c067890 */ /* 0x000fe2000fffe03f */
[----:B------:R-:W-:Y:S01]  /*4670*/  UMOV UR5, 0x80000020 ;  /* 0x8000002000057882 */ /* 0x000fe20000000000 */
[----:B------:R-:W-:Y:S01]  /*4680*/  UMOV UR7, 0x80000020 ;  /* 0x8000002000077882 */ /* 0x000fe20000000000 */
        /* <DEDUP_REMOVED lines=96> */
[----:B------:R-:W-:Y:S01]  /*4c90*/  BPT.TRAP 0x1 ;  /* 0x000000040000795c */ /* 0x000fe20000300000 */
.L_x_27:
[----:B------:R-:W-:Y:S01]  /*4ca0*/  ISETP.NE.AND P1, PT, R19, RZ, PT ;  /* 0x000000ff1300720c */ /* 0x000fe20003f25270 */
[----:B------:R-:W-:Y:S01]  /*4cb0*/  UISETP.GT.U32.AND UP0, UPT, UR40, 0x1, UPT ;  /* 0x000000012800788c */ /* 0x000fe2000bf04070 */
[----:B------:R-:W-:-:S11]  /*4cc0*/  MOV R4, UR10 ;  /* 0x0000000a00047c02 */ /* 0x000fd60008000f00 */
[----:B------:R-:W-:-:S04]  /*4cd0*/  @P1 IMAD R4, R4, 0x8, R0 ;  /* 0x0000000804041824 */ /* 0x000fc800078e0200 */
[----:B------:R-:W-:-:S05]  /*4ce0*/  @P1 VIADD R4, R4, 0x38 ;  /* 0x0000003804041836 */ /* 0x000fca0000000000 */
[----:B-----5:R-:W-:-:S04]  /*4cf0*/  @P1 PRMT R4, R155, 0x654, R4 ;  /* 0x000006549b041816 */ /* 0x020fc80000000004 */
[----:B------:R0:W-:Y:S01]  /*4d00*/  @P1 SYNCS.ARRIVE.TRANS64.RED.A1T0 RZ, [R4+URZ], RZ ;  /* 0x000000ff04ff19a7 */ /* 0x0001e2000810043f */
[----:B------:R-:W-:-:S13]  /*4d10*/  PLOP3.LUT P1, PT, PT, PT, UP0, 0x80, 0x0 ;  /* 0x000000000000781c */ /* 0x000fda0003f2f008 */
[----:B0-----:R-:W-:Y:S05]  /*4d20*/  @P1 BRA `(.L_x_28) ;  /* 0x0000000000041947 */ /* 0x001fea0003800000 */
[----:B------:R-:W-:Y:S01]  /*4d30*/  BPT.TRAP 0x1 ;  /* 0x000000040000795c */ /* 0x000fe20000300000 */
.L_x_28:
[----:B------:R-:W-:Y:S01]  /*4d40*/  UIADD3 UR9, UR9, 0x1, URZ ;  /* 0x0000000109097890 */ /* 0x000fe2000fffe03f */
[C---:B------:R-:W-:Y:S01]  /*4d50*/  ISETP.GT.AND P1, PT, R3.reuse, 0x1, PT ;  /* 0x000000010300780c */ /* 0x040fe20003f24270 */
[----:B------:R-:W-:Y:S01]  /*4d60*/  UIADD3 UR10, UR10, 0x1, URZ ;  /* 0x000000010a0a7890 */ /* 0x000fe2000fffe03f */
[----:B------:R-:W-:Y:S01]  /*4d70*/  VIADD R3, R3, 0xffffffff ;  /* 0xffffffff03037836 */ /* 0x000fe20000000000 */
[----:B------:R-:W-:Y:S02]  /*4d80*/  UISETP.NE.AND UP0, UPT, UR9, 0x7, UPT ;  /* 0x000000070900788c */ /* 0x000fe4000bf05270 */
[----:B------:R-:W-:Y:S02]  /*4d90*/  UISETP.NE.AND UP1, UPT, UR10, 0x7, UPT ;  /* 0x000000070a00788c */ /* 0x000fe4000bf25270 */
[----:B------:R-:W-:Y:S02]  /*4da0*/  USEL UR4, URZ, 0x1, UP0 ;  /* 0x000000013f047887 */ /* 0x000fe40008000000 */
[----:B------:R-:W-:-:S02]  /*4db0*/  USEL UR9, UR9, URZ, UP0 ;  /* 0x0000003f09097287 */ /* 0x000fc40008000000 */
[----:B------:R-:W-:Y:S02]  /*4dc0*/  USEL UR10, UR10, URZ, UP1 ;  /* 0x0000003f0a0a7287 */ /* 0x000fe40008800000 */
[----:B------:R-:W-:Y:S01]  /*4dd0*/  LOP3.LUT R2, R2, UR4, RZ, 0x3c, !PT ;  /* 0x0000000402027c12 */ /* 0x000fe2000f8e3cff */
[----:B------:R-:W-:Y:S09]  /*4de0*/  @P1 BRA `(.L_x_29) ;  /* 0xffffffdc008c1947 */ /* 0x000ff2000383ffff */
.L_x_22:
[----:B------:R-:W0:Y:S02]  /*4df0*/  LDC R2, c[0x0][0x28c] ;  /* 0x0000a300ff027b82 */ /* 0x000e240000000800 */
[----:B0-----:R-:W-:-:S13]  /*4e00*/  ISETP.GE.AND P1, PT, R2, 0x1, PT ;  /* 0x000000010200780c */ /* 0x001fda0003f26270 */
[----:B------:R-:W-:Y:S05]  /*4e10*/  @!P1 BRA `(.L_x_30) ;  /* 0x00000000005c9947 */ /* 0x000fea0003800000 */
[----:B------:R-:W-:Y:S05]  /*4e20*/  @!P0 BRA `(.L_x_31) ;  /* 0x0000000000048947 */ /* 0x000fea0003800000 */
[----:B------:R-:W-:Y:S01]  /*4e30*/  BPT.TRAP 0x1 ;  /* 0x000000040000795c */ /* 0x000fe20000300000 */
.L_x_31:
[----:B------:R-:W-:Y:S01]  /*4e40*/  ISETP.NE.AND P0, PT, R19, RZ, PT ;  /* 0x000000ff1300720c */ /* 0x000fe20003f05270 */
[----:B------:R-:W-:-:S12]  /*4e50*/  BSSY B0, `(.L_x_32) ;  /* 0x000000f000007945 */ /* 0x000fd80003800000 */
[----:B------:R-:W-:Y:S05]  /*4e60*/  @!P0 BRA `(.L_x_33) ;  /* 0x0000000000348947 */ /* 0x000fea0003800000 */
[----:B------:R-:W-:-:S04]  /*4e70*/  UISETP.LT.AND UP0, UPT, UR44, 0x1, UPT ;  /* 0x000000012c00788c */ /* 0x000fc8000bf01270 */
[----:B------:R-:W-:-:S04]  /*4e80*/  USEL UR6, UR44, 0x1, UP0 ;  /* 0x000000012c067887 */ /* 0x000fc80008000000 */
[----:B------:R-:W-:-:S04]  /*4e90*/  UIADD3 UR6, UR39, UR44, -UR6 ;  /* 0x0000002c27067290 */ /* 0x000fc8000fffe806 */
[----:B------:R-:W-:-:S04]  /*4ea0*/  UIMAD.WIDE.U32 UR4, UR6, 0x24924925, URZ ;  /* 0x24924925060478a5 */ /* 0x000fc8000f8e003f */
[----:B------:R-:W-:-:S04]  /*4eb0*/  UIADD3 UR4, UR6, -UR5, URZ ;  /* 0x8000000506047290 */ /* 0x000fc8000fffe03f */
[----:B------:R-:W-:-:S04]  /*4ec0*/  ULEA.HI UR4, UR4, UR5, URZ, 0x1f ;  /* 0x0000000504047291 */ /* 0x000fc8000f8ff83f */
[----:B------:R-:W-:-:S04]  /*4ed0*/  USHF.R.U32.HI UR4, URZ, 0x2, UR4 ;  /* 0x000000023f047899 */ /* 0x000fc80008011604 */
[----:B------:R-:W-:-:S06]  /*4ee0*/  UIMAD UR4, UR4, -0x7, UR6 ;  /* 0xfffffff9040478a4 */ /* 0x000fcc000f8e0206 */
[----:B------:R-:W-:-:S05]  /*4ef0*/  MOV R2, UR4 ;  /* 0x0000000400027c02 */ /* 0x000fca0008000f00 */
[----:B------:R-:W-:-:S04]  /*4f00*/  IMAD R0, R2, 0x8, R0 ;  /* 0x0000000802007824 */ /* 0x000fc800078e0200 */
[----:B------:R-:W-:-:S05]  /*4f10*/  VIADD R0, R0, 0x38 ;  /* 0x0000003800007836 */ /* 0x000fca0000000000 */
[----:B-----5:R-:W-:-:S04]  /*4f20*/  PRMT R0, R155, 0x654, R0 ;  /* 0x000006549b007816 */ /* 0x020fc80000000000 */
[----:B------:R0:W-:Y:S03]  /*4f30*/  SYNCS.ARRIVE.TRANS64.RED.A1T0 RZ, [R0+URZ], RZ ;  /* 0x000000ff00ff79a7 */ /* 0x0001e6000810043f */
.L_x_33:
[----:B------:R-:W-:Y:S05]  /*4f40*/  BSYNC B0 ;  /* 0x0000000000007941 */ /* 0x000fea0003800000 */
.L_x_32:
[----:B------:R-:W-:-:S06]  /*4f50*/  UISETP.GT.U32.AND UP0, UPT, UR40, 0x1, UPT ;  /* 0x000000012800788c */ /* 0x000fcc000bf04070 */
[----:B------:R-:W-:-:S13]  /*4f60*/  PLOP3.LUT P0, PT, PT, PT, UP0, 0x80, 0x0 ;  /* 0x000000000000781c */ /* 0x000fda0003f0f008 */
[----:B------:R-:W-:Y:S05]  /*4f70*/  @P0 BRA `(.L_x_30) ;  /* 0x0000000000040947 */ /* 0x000fea0003800000 */
[----:B------:R-:W-:Y:S01]  /*4f80*/  BPT.TRAP 0x1 ;  /* 0x000000040000795c */ /* 0x000fe20000300000 */
.L_x_30:
[----:B------:R-:W1:Y:S01]  /*4f90*/  S2R R6, SR_TID.X ;  /* 0x0000000000067919 */ /* 0x000e620000002100 */
[----:B------:R-:W-:Y:S01]  /*4fa0*/  IMAD.MOV.U32 R13, RZ, RZ, 0x6540 ;  /* 0x00006540ff0d7424 */ /* 0x000fe200078e00ff */
[----:B------:R-:W-:Y:S02]  /*4fb0*/  UIMAD.WIDE UR8, UR41, 0x100, URZ ;  /* 0x00000100290878a5 */ /* 0x000fe4000f8e023f */
[----:B------:R-:W-:Y:S01]  /*4fc0*/  USHF.R.S32.HI UR10, URZ, 0x1f, UR43 ;  /* 0x0000001f3f0a7899 */ /* 0x000fe2000801142b */
[----:B------:R-:W-:Y:S01]  /*4fd0*/  ULDC.64 UR6, c[0x0][0x5d0] ;  /* 0x0001740000067ab9 */ /* 0x000fe20000000a00 */
[----:B------:R-:W-:Y:S02]  /*4fe0*/  USHF.L.U32 UR41, UR41, 0x8, URZ ;  /* 0x0000000829297899 */ /* 0x000fe4000800063f */
[----:B------:R-:W-:Y:S02]  /*4ff0*/  UIMAD UR4, UR10, UR6, URZ ;  /* 0x000000060a0472a4 */ /* 0x000fe4000f8e023f */
[----:B------:R-:W-:-:S02]  /*5000*/  UIADD3 UR39, UR44, UR39, URZ ;  /* 0x000000272c277290 */ /* 0x000fc4000fffe03f */
[----:B------:R-:W-:Y:S02]  /*5010*/  UIMAD UR4, UR43, UR7, UR4 ;  /* 0x000000072b0472a4 */ /* 0x000fe4000f8e0204 */
[----:B------:R-:W-:Y:S01]  /*5020*/  UISETP.GT.U32.AND UP0, UPT, UR39, 0x6, UPT ;  /* 0x000000062700788c */ /* 0x000fe2000bf04070 */
[----:B------:R-:W-:Y:S01]  /*5030*/  ULDC UR7, c[0x0][0x284] ;  /* 0x0000a10000077ab9 */ /* 0x000fe20000000800 */
[----:B------:R-:W-:Y:S01]  /*5040*/  UISETP.GE.U32.AND UP1, UPT, UR44, 0x7, UPT ;  /* 0x000000072c00788c */ /* 0x000fe2000bf26070 */
[----:B------:R-:W-:Y:S01]  /*5050*/  MOV R154, UR7 ;  /* 0x00000007009a7c02 */ /* 0x000fe20008000f00 */
[----:B------:R-:W-:Y:S01]  /*5060*/  UISETP.LT.U32.AND UP0, UPT, UR44, 0x7, UP0 ;  /* 0x000000072c00788c */ /* 0x000fe20008701070 */
[--C-:B-1----:R-:W-:Y:S02]  /*5070*/  SHF.R.U32.HI R2, RZ, 0x7, R6.reuse ;  /* 0x00000007ff027819 */ /* 0x102fe40000011606 */
[----:B------:R-:W-:Y:S02]  /*5080*/  SHF.R.U32.HI R3, RZ, 0x2, R6 ;  /* 0x00000002ff037819 */ /* 0x000fe40000011606 */
[----:B------:R-:W-:-:S02]  /*5090*/  LOP3.LUT R2, R2, 0x1, RZ, 0xc0, !PT ;  /* 0x0000000102027812 */ /* 0x000fc400078ec0ff */
[C---:B------:R-:W-:Y:S02]  /*50a0*/  SHF.L.U32 R12, R6.reuse, 0x1, RZ ;  /* 0x00000001060c7819 */ /* 0x040fe400000006ff */
[----:B------:R-:W-:Y:S01]  /*50b0*/  LOP3.LUT R4, R6, 0x60, RZ, 0xc0, !PT ;  /* 0x0000006006047812 */ /* 0x000fe200078ec0ff */
[----:B------:R-:W-:Y:S01]  /*50c0*/  IMAD.SHL.U32 R160, R2, 0x40, RZ ;  /* 0x0000004002a07824 */ /* 0x000fe200078e00ff */
[----:B------:R-:W-:Y:S02]  /*50d0*/  LOP3.LUT R3, R3, 0x7, RZ, 0xc0, !PT ;  /* 0x0000000703037812 */ /* 0x000fe400078ec0ff */
[----:B------:R-:W-:Y:S02]  /*50e0*/  LOP3.LUT R12, R12, 0x6, RZ, 0xc0, !PT ;  /* 0x000000060c0c7812 */ /* 0x000fe400078ec0ff */
[----:B------:R-:W-:Y:S02]  /*50f0*/  SHF.R.U32.HI R4, RZ, 0x1, R4 ;  /* 0x00000001ff047819 */ /* 0x000fe40000011604 */
[----:B------:R-:W-:-:S02]  /*5100*/  LOP3.LUT R160, R160, 0x40, R3, 0xe2, !PT ;  /* 0x00000040a0a07812 */ /* 0x000fc400078ee203 */
[----:B------:R-:W-:Y:S01]  /*5110*/  PRMT R12, R12, R13, UR42 ;  /* 0x0000002a0c0c7e16 */ /* 0x000fe2000800000d */
[----:B------:R-:W-:Y:S01]  /*5120*/  USHF.L.U32 UR42, UR42, 0x8, URZ ;  /* 0x000000082a2a7899 */ /* 0x000fe2000800063f */
[----:B0-----:R-:W-:Y:S01]  /*5130*/  IADD3 R0, RZ, -R4, -R3 ;  /* 0x80000004ff007210 */ /* 0x001fe20007ffe803 */
[----:B------:R-:W-:Y:S01]  /*5140*/  IMAD.MOV.U32 R3, RZ, RZ, -0x2 ;  /* 0xfffffffeff037424 */ /* 0x000fe200078e00ff */
[----:B------:R-:W-:Y:S01]  /*5150*/  LOP3.LUT R160, R160, UR8, R4, 0xfe, !PT ;  /* 0x00000008a0a07c12 */ /* 0x000fe2000f8efe04 */
[----:B------:R-:W-:Y:S01]  /*5160*/  IMAD.U32 R4, RZ, RZ, UR6 ;  /* 0x00000006ff047e24 */ /* 0x000fe2000f8e00ff */
[----:B------:R-:W-:Y:S01]  /*5170*/  SHF.R.S32.HI R13, RZ, 0x1f, R12 ;  /* 0x0000001fff0d7819 */ /* 0x000fe2000001140c */
[----:B------:R-:W-:Y:S01]  /*5180*/  ULDC UR6, c[0x0][0x288] ;  /* 0x0000a20000067ab9 */ /* 0x000fe20000000800 */
[----:B------:R-:W-:Y:S01]  /*5190*/  IMAD R0, R2, -0x40, R0 ;  /* 0xffffffc002007824 */ /* 0x000fe200078e0200 */
[----:B------:R-:W-:Y:S01]  /*51a0*/  UISETP.GE.AND UP2, UPT, UR42, UR6, UPT ;  /* 0x000000062a00728c */ /* 0x000fe2000bf46270 */
[----:B------:R-:W-:-:S03]  /*51b0*/  IMAD.WIDE.U32 R4, R4, UR43, R12 ;  /* 0x0000002b04047c25 */ /* 0x000fc6000f8e000c */
[----:B------:R-:W-:Y:S02]  /*51c0*/  UISETP.GE.OR UP2, UPT, UR41, UR7, UP2 ;  /* 0x000000072900728c */ /* 0x000fe40009746670 */
[----:B------:R-:W-:Y:S01]  /*51d0*/  IADD3 R154, R154, -UR41, R0 ;  /* 0x800000299a9a7c10 */ /* 0x000fe2000fffe000 */
[----:B------:R-:W-:Y:S01]  /*51e0*/  VIADD R5, R5, UR4 ;  /* 0x0000000405057c36 */ /* 0x000fe20008000000 */
[----:B------:R-:W-:Y:S01]  /*51f0*/  UIMAD.WIDE.U32 UR4, UR39, 0x24924925, URZ ;  /* 0x24924925270478a5 */ /* 0x000fe2000f8e003f */
[----:B------:R-:W-:Y:S01]  /*5200*/  LOP3.LUT R0, R6, 0x3, RZ, 0xc0, !PT ;  /* 0x0000000306007812 */ /* 0x000fe200078ec0ff */
[----:B------:R-:W-:Y:S01]  /*5210*/  UMOV UR41, 0xffffffff ;  /* 0xffffffff00297882 */ /* 0x000fe20000000000 */
[----:B------:R-:W-:Y:S01]  /*5220*/  PLOP3.LUT P0, PT, PT, PT, UP2, 0x80, 0x0 ;  /* 0x000000000000781c */ /* 0x000fe20003f0f028 */
[----:B------:R-:W-:Y:S02]  /*5230*/  UIADD3 UR4, UR39, -UR5, URZ ;  /* 0x8000000527047290 */ /* 0x000fe4000fffe03f */
[----:B------:R-:W-:Y:S01]  /*5240*/  IMAD R0, R0, R3, UR6 ;  /* 0x0000000600007e24 */ /* 0x000fe2000f8e0203 */
[----:B------:R-:W-:-:S02]  /*5250*/  USEL UR6, URZ, 0x1, !UP0 ;  /* 0x000000013f067887 */ /* 0x000fc4000c000000 */
[----:B------:R-:W-:Y:S01]  /*5260*/  ULEA.HI UR4, UR4, UR5, URZ, 0x1f ;  /* 0x0000000504047291 */ /* 0x000fe2000f8ff83f */
[----:B------:R-:W-:Y:S01]  /*5270*/  VIADD R0, R0, -UR42 ;  /* 0x8000002a00007c36 */ /* 0x000fe20008000000 */
[----:B------:R-:W-:Y:S02]  /*5280*/  ULOP3.LUT UR38, UR38, UR6, URZ, 0x3c, !UPT ;  /* 0x0000000626267292 */ /* 0x000fe4000f8e3c3f */
[----:B------:R-:W-:-:S04]  /*5290*/  USHF.R.U32.HI UR4, URZ, 0x2, UR4 ;  /* 0x000000023f047899 */ /* 0x000fc80008011604 */
[----:B------:R-:W-:Y:S02]  /*52a0*/  @UP1 ULOP3.LUT UR38, UR38, 0x1, UR4, 0x78, !UPT ;  /* 0x0000000126261892 */ /* 0x000fe4000f8e7804 */
[----:B------:R-:W-:Y:S01]  /*52b0*/  UIMAD UR39, UR4, -0x7, UR39 ;  /* 0xfffffff9042778a4 */ /* 0x000fe2000f8e0227 */
[----:B------:R-:W-:Y:S11]  /*52c0*/  @P0 BRA `(.L_x_34) ;  /* 0x000000d000f80947 */ /* 0x000ff60003800000 */
[----:B------:R-:W0:Y:S01]  /*52d0*/  LDC.64 R2, c[0x0][0x5c8] ;  /* 0x00017200ff027b82 */ /* 0x000e220000000a00 */
[----:B------:R-:W-:Y:S01]  /*52e0*/  ULDC.64 UR4, c[0x0][0x5c0] ;  /* 0x0001700000047ab9 */ /* 0x000fe20000000a00 */
[----:B------:R-:W-:Y:S01]  /*52f0*/  BSSY B0, `(.L_x_34) ;  /* 0x0000d3b000007945 */ /* 0x000fe20003800000 */
[C---:B0-----:R-:W-:Y:S01]  /*5300*/  IMAD R6, R2.reuse, UR9, RZ ;  /* 0x0000000902067c24 */ /* 0x041fe2000f8e02ff */
[----:B------:R-:W-:Y:S01]  /*5310*/  SHF.L.U32 R8, R2, 0x3, RZ ;  /* 0x0000000302087819 */ /* 0x000fe200000006ff */
[----:B------:R-:W-:Y:S01]  /*5320*/  IMAD.WIDE.U32 R4, R160, R2, R4 ;  /* 0x00000002a0047225 */ /* 0x000fe200078e0004 */
[----:B------:R-:W-:-:S03]  /*5330*/  SHF.L.U64.HI R9, R2, 0x3, R3 ;  /* 0x0000000302097819 */ /* 0x000fc60000010203 */
[----:B------:R-:W-:Y:S01]  /*5340*/  IMAD R6, R160, R3, R6 ;  /* 0x00000003a0067224 */ /* 0x000fe200078e0206 */
[----:B------:R-:W-:-:S03]  /*5350*/  IADD3 R4, P0, R4, UR4, RZ ;  /* 0x0000000404047c10 */ /* 0x000fc6000ff1e0ff */
[----:B------:R-:W-:Y:S01]  /*5360*/  IMAD.IADD R6, R5, 0x1, R6 ;  /* 0x0000000105067824 */ /* 0x000fe200078e0206 */
[----:B------:R-:W-:-:S04]  /*5370*/  IADD3 R10, P1, R8, R4, RZ ;  /* 0x00000004080a7210 */ /* 0x000fc80007f3e0ff */
[----:B------:R-:W-:Y:S02]  /*5380*/  IADD3.X R5, R6, UR5, RZ, P0, !PT ;  /* 0x0000000506057c10 */ /* 0x000fe400087fe4ff */
[----:B------:R-:W-:-:S03]  /*5390*/  LEA R6, P0, R2, R4, 0x7 ;  /* 0x0000000402067211 */ /* 0x000fc600078038ff */
[----:B------:R-:W-:Y:S01]  /*53a0*/  IMAD.X R11, R9, 0x1, R5, P1 ;  /* 0x00000001090b7824 */ /* 0x000fe200008e0605 */
[----:B------:R-:W-:Y:S02]  /*53b0*/  LEA.HI.X R7, R2, R5, R3, 0x7, P0 ;  /* 0x0000000502077211 */ /* 0x000fe400000f3c03 */
[----:B-----5:R-:W-:Y:S02]  /*53c0*/  ISETP.NE.AND P0, PT, R18, RZ, PT ;  /* 0x000000ff1200720c */ /* 0x020fe40003f05270 */
[----:B------:R-:W-:-:S05]  /*53d0*/  IADD3 R8, P2, R8, R6, RZ ;  /* 0x0000000608087210 */ /* 0x000fca0007f5e0ff */
[----:B------:R-:W-:-:S06]  /*53e0*/  IMAD.X R9, R9, 0x1, R7, P2 ;  /* 0x0000000109097824 */ /* 0x000fcc00010e0607 */
[----:B------:R-:W-:Y:S05]  /*53f0*/  @!P0 BRA `(.L_x_35) ;  /* 0x0000009800988947 */ /* 0x000fea0003800000 */
[----:B------:R-:W0:Y:S01]  /*5400*/  LDC.64 R20, c[0x0][0x5b0] ;  /* 0x00016c00ff147b82 */ /* 0x000e220000000a00 */
[----:B------:R-:W-:Y:S01]  /*5410*/  ULDC.64 UR6, c[0x0][0x5b8] ;  /* 0x00016e0000067ab9 */ /* 0x000fe20000000a00 */
[----:B------:R-:W-:Y:S01]  /*5420*/  ISETP.GE.AND P1, PT, R154, 0x1, PT ;  /* 0x000000019a00780c */ /* 0x000fe20003f26270 */
[----:B------:R-:W-:Y:S02]  /*5430*/  UIMAD UR4, UR10, UR6, URZ ;  /* 0x000000060a0472a4 */ /* 0x000fe4000f8e023f */
[----:B------:R-:W-:Y:S01]  /*5440*/  IMAD.U32 R156, RZ, RZ, UR6 ;  /* 0x00000006ff9c7e24 */ /* 0x000fe2000f8e00ff */
[----:B------:R-:W-:Y:S01]  /*5450*/  BSSY B1, `(.L_x_36) ;  /* 0x000000e000017945 */ /* 0x000fe20003800000 */
[----:B------:R-:W-:Y:S01]  /*5460*/  ISETP.LT.OR P2, PT, R0, 0x1, !P1 ;  /* 0x000000010000780c */ /* 0x000fe20004f41670 */
[----:B------:R-:W-:Y:S01]  /*5470*/  UIMAD UR4, UR43, UR7, UR4 ;  /* 0x000000072b0472a4 */ /* 0x000fe2000f8e0204 */
[----:B------:R-:W1:Y:S01]  /*5480*/  LDC.64 R22, c[0x0][0x5a8] ;  /* 0x00016a00ff167b82 */ /* 0x000e620000000a00 */
[----:B------:R-:W-:-:S04]  /*5490*/  IMAD.WIDE.U32 R156, R156, UR43, R12 ;  /* 0x0000002b9c9c7c25 */ /* 0x000fc8000f8e000c */
[----:B------:R-:W-:Y:S01]  /*54a0*/  IMAD.MOV.U32 R152, RZ, RZ, R156 ;  /* 0x000000ffff987224 */ /* 0x000fe200078e009c */
[----:B------:R-:W-:Y:S01]  /*54b0*/  IADD3 R153, R157, UR4, RZ ;  /* 0x000000049d997c10 */ /* 0x000fe2000fffe0ff */
[----:B0-----:R-:W-:Y:S02]  /*54c0*/  IMAD R161, R20, UR9, RZ ;  /* 0x0000000914a17c24 */ /* 0x001fe4000f8e02ff */
[----:B------:R-:W-:-:S04]  /*54d0*/  IMAD.WIDE.U32 R2, R160, R20, R152 ;  /* 0x00000014a0027225 */ /* 0x000fc800078e0098 */
[----:B------:R-:W-:Y:S01]  /*54e0*/  IMAD R161, R160, R21, R161 ;  /* 0x00000015a0a17224 */ /* 0x000fe200078e02a1 */
[----:B-1----:R-:W-:-:S04]  /*54f0*/  IADD3 R14, P0, R2, R22, RZ ;  /* 0x00000016020e7210 */ /* 0x002fc80007f1e0ff */
[----:B------:R-:W-:Y:S01]  /*5500*/  IADD3.X R15, R23, R3, R161, P0, !PT ;  /* 0x00000003170f7210 */ /* 0x000fe200007fe4a1 */
[----:B------:R-:W-:Y:S08]  /*5510*/  @P2 BRA `(.L_x_37) ;  /* 0x0000000000042947 */ /* 0x000ff00003800000 */
[----:B------:R0:W5:Y:S02]  /*5520*/  LDG.E.U8 R16, desc[UR36][R14.64] ;  /* 0x000000240e107981 */ /* 0x000164000c1e1100 */
.L_x_37:
[----:B------:R-:W-:Y:S05]  /*5530*/  BSYNC B1 ;  /* 0x0000000000017941 */ /* 0x000fea0003800000 */
.L_x_36:
[----:B------:R-:W2:Y:S01]  /*5540*/  LDL.LU R3, [R1] ;  /* 0x0000000001037983 */ /* 0x000ea20000300800 */
[----:B-----5:R-:W-:Y:S01]  /*5550*/  LOP3.LUT R2, R16, 0xffff, RZ, 0xc0, !PT ;  /* 0x0000ffff10027812 */ /* 0x020fe200078ec0ff */
[----:B------:R-:W-:Y:S01]  /*5560*/  BSSY B1, `(.L_x_38) ;  /* 0x000000a000017945 */ /* 0x000fe20003800000 */
[----:B------:R-:W-:Y:S02]  /*5570*/  ISETP.LT.OR P0, PT, R0, 0x2, !P1 ;  /* 0x000000020000780c */ /* 0x000fe40004f01670 */
[----:B------:R-:W-:-:S05]  /*5580*/  PRMT R2, R2, 0x8880, RZ ;  /* 0x0000888002027816 */ /* 0x000fca00000000ff */
[----:B------:R-:W-:-:S04]  /*5590*/  IMAD R2, R2, R18, RZ ;  /* 0x0000001202027224 */ /* 0x000fc800078e02ff */
[----:B--2---:R-:W-:-:S05]  /*55a0*/  @!P2 IMAD R3, R3, R17, R2 ;  /* 0x000000110303a224 */ /* 0x004fca00078e0202 */
[----:B------:R1:W-:Y:S01]  /*55b0*/  @!P2 STG.E.U8 desc[UR36][R4.64], R3 ;  /* 0x000000030400a986 */ /* 0x0003e2000c101124 */
[----:B------:R-:W-:Y:S05]  /*55c0*/  @P0 BRA `(.L_x_39) ;  /* 0x00000000000c0947 */ /* 0x000fea0003800000 */
[----:B------:R-:W2:Y:S02]  /*55d0*/  LDG.E.U8 R16, desc[UR36][R14.64+0x1] ;  /* 0x000001240e107981 */ /* 0x000ea4000c1e1100 */
[----:B--2---:R-:W-:-:S05]  /*55e0*/  PRMT R2, R16, 0x8880, RZ ;  /* 0x0000888010027816 */ /* 0x004fca00000000ff */
[----:B------:R-:W-:-:S07]  /*55f0*/  IMAD R2, R2, R18, RZ ;  /* 0x0000001202027224 */ /* 0x000fce00078e02ff */
.L_x_39:
[----:B------:R-:W-:Y:S05]  /*5600*/  BSYNC B1 ;  /* 0x0000000000017941 */ /* 0x000fea0003800000 */
.L_x_38:
[----:B-1----:R-:W2:Y:S01]  /*5610*/  LDL.LU R3, [R1+0x4] ;  /* 0x0000040001037983 */ /* 0x002ea20000300800 */
[C---:B------:R-:W-:Y:S01]  /*5620*/  SHF.L.U64.HI R159, R20.reuse, 0x3, R21 ;  /* 0x00000003149f7819 */ /* 0x040fe20000010215 */
[----:B------:R-:W-:Y:S01]  /*5630*/  IMAD.SHL.U32 R158, R20, 0x8, RZ ;  /* 0x00000008149e7824 */ /* 0x000fe200078e00ff */
[----:B------:R-:W-:Y:S03]  /*5640*/  BSSY B1, `(.L_x_40) ;  /* 0x000000d000017945 */ /* 0x000fe60003800000 */
[----:B------:R-:W-:-:S04]  /*5650*/  IMAD.WIDE.U32 R12, R160, R20, R158 ;  /* 0x00000014a00c7225 */ /* 0x000fc800078e009e */
[----:B------:R-:W-:Y:S01]  /*5660*/  IMAD.IADD R161, R161, 0x1, R13 ;  /* 0x00000001a1a17824 */ /* 0x000fe200078e020d */
[----:B------:R-:W-:-:S04]  /*5670*/  IADD3 R12, P2, P3, R156, R22, R12 ;  /* 0x000000169c0c7210 */ /* 0x000fc80007b5e00c */
[----:B------:R-:W-:Y:S01]  /*5680*/  IADD3.X R13, R153, R23, R161, P2, P3 ;  /* 0x00000017990d7210 */ /* 0x000fe200017e64a1 */
[----:B--2---:R-:W-:-:S05]  /*5690*/  @!P0 IMAD R3, R3, R17, R2 ;  /* 0x0000001103038224 */ /* 0x004fca00078e0202 */
[----:B------:R1:W-:Y:S01]  /*56a0*/  @!P0 STG.E.U8 desc[UR36][R4.64+0x1], R3 ;  /* 0x0000010304008986 */ /* 0x0003e2000c101124 */
[----:B------:R-:W-:-:S04]  /*56b0*/  ISETP.GE.AND P0, PT, R154, 0x9, PT ;  /* 0x000000099a00780c */ /* 0x000fc80003f06270 */
[----:B------:R-:W-:-:S13]  /*56c0*/  ISETP.LT.OR P4, PT, R0, 0x1, !P0 ;  /* 0x000000010000780c */ /* 0x000fda0004781670 */
[----:B-1----:R-:W-:Y:S05]  /*56d0*/  @P4 BRA `(.L_x_41) ;  /* 0x00000000000c4947 */ /* 0x002fea0003800000 */
[----:B------:R-:W2:Y:S02]  /*56e0*/  LDG.E.U8 R16, desc[UR36][R12.64] ;  /* 0x000000240c107981 */ /* 0x000ea4000c1e1100 */
[----:B--2---:R-:W-:-:S05]  /*56f0*/  PRMT R2, R16, 0x8880, RZ ;  /* 0x0000888010027816 */ /* 0x004fca00000000ff */
[----:B------:R-:W-:-:S07]  /*5700*/  IMAD R2, R2, R18, RZ ;  /* 0x0000001202027224 */ /* 0x000fce00078e02ff */
.L_x_41:
[----:B------:R-:W-:Y:S05]  /*5710*/  BSYNC B1 ;  /* 0x0000000000017941 */ /* 0x000fea0003800000 */
.L_x_40:
[----:B------:R-:W2:Y:S01]  /*5720*/  LDL.LU R3, [R1+0x8] ;  /* 0x0000080001037983 */ /* 0x000ea20000300800 */
[----:B------:R-:W-:Y:S01]  /*5730*/  ISETP.LT.OR P2, PT, R0, 0x2, !P0 ;  /* 0x000000020000780c */ /* 0x000fe20004741670 */
[----:B------:R-:W-:Y:S01]  /*5740*/  BSSY B1, `(.L_x_42) ;  /* 0x0000007000017945 */ /* 0x000fe20003800000 */
[----:B--2---:R-:W-:-:S05]  /*5750*/  @!P4 IMAD R3, R3, R17, R2 ;  /* 0x000000110303c224 */ /* 0x004fca00078e0202 */
[----:B------:R1:W-:Y:S06]  /*5760*/  @!P4 STG.E.U8 desc[UR36][R10.64], R3 ;  /* 0x000000030a00c986 */ /* 0x0003ec000c101124 */
[----:B------:R-:W-:Y:S05]  /*5770*/  @P2 BRA `(.L_x_43) ;  /* 0x00000000000c2947 */ /* 0x000fea0003800000 */
[----:B------:R-:W2:Y:S02]  /*5780*/  LDG.E.U8 R16, desc[UR36][R12.64+0x1] ;  /* 0x000001240c107981 */ /* 0x000ea4000c1e1100 */
[----:B--2---:R-:W-:-:S05]  /*5790*/  PRMT R2, R16, 0x8880, RZ ;  /* 0x0000888010027816 */ /* 0x004fca00000000ff */
[----:B------:R-:W-:-:S07]  /*57a0*/  IMAD R2, R2, R18, RZ ;  /* 0x0000001202027224 */ /* 0x000fce00078e02ff */
.L_x_43:
[----:B------:R-:W-:Y:S05]  /*57b0*/  BSYNC B1 ;  /* 0x0000000000017941 */ /* 0x000fea0003800000 */
.L_x_42:
[----:B-1----:R-:W2:Y:S01]  /*57c0*/  LDL.LU R3, [R1+0xc] ;  /* 0x00000c0001037983 */ /* 0x002ea20000300800 */
[----:B------:R-:W-:Y:S01]  /*57d0*/  BSSY B1, `(.L_x_44) ;  /* 0x0000009000017945 */ /* 0x000fe20003800000 */
[----:B------:R-:W-:Y:S01]  /*57e0*/  ISETP.LT.OR P3, PT, R0, 0xa, !P1 ;  /* 0x0000000a0000780c */ /* 0x000fe20004f61670 */
[----:B--2---:R-:W-:-:S05]  /*57f0*/  @!P2 IMAD R3, R3, R17, R2 ;  /* 0x000000110303a224 */ /* 0x004fca00078e0202 */
[----:B------:R1:W-:Y:S01]  /*5800*/  @!P2 STG.E.U8 desc[UR36][R10.64+0x1], R3 ;  /* 0x000001030a00a986 */ /* 0x0003e2000c101124 */
[----:B------:R-:W-:-:S13]  /*5810*/  ISETP.LT.OR P2, PT, R0, 0x9, !P1 ;  /* 0x000000090000780c */ /* 0x000fda0004f41670 */
[----:B-1----:R-:W-:Y:S05]  /*5820*/  @P2 BRA `(.L_x_45) ;  /* 0x00000000000c2947 */ /* 0x002fea0003800000 */
[----:B------:R-:W2:Y:S02]  /*5830*/  LDG.E.U8 R16, desc[UR36][R14.64+0x8] ;  /* 0x000008240e107981 */ /* 0x000ea4000c1e1100 */
[----:B--2---:R-:W-:-:S05]  /*5840*/  PRMT R2, R16, 0x8880, RZ ;  /* 0x0000888010027816 */ /* 0x004fca00000000ff */
[----:B------:R-:W-:-:S07]  /*5850*/  IMAD R2, R2, R18, RZ ;  /* 0x0000001202027224 */ /* 0x000fce00078e02ff */
.L_x_45:
[----:B------:R-:W-:Y:S05]  /*5860*/  BSYNC B1 ;  /* 0x0000000000017941 */ /* 0x000fea0003800000 */
.L_x_44:
[----:B------:R-:W2:Y:S01]  /*5870*/  LDL.LU R3, [R1+0x10] ;  /* 0x0000100001037983 */ /* 0x000ea20000300800 */
[----:B------:R-:W-:Y:S01]  /*5880*/  BSSY B1, `(.L_x_46) ;  /* 0x0000007000017945 */ /* 0x000fe20003800000 */
[----:B--2---:R-:W-:-:S05]  /*5890*/  @!P2 IMAD R3, R3, R17, R2 ;  /* 0x000000110303a224 */ /* 0x004fca00078e0202 */
[----:B------:R1:W-:Y:S01]  /*58a0*/  @!P2 STG.E.U8 desc[UR36][R4.64+0x8], R3 ;  /* 0x000008030400a986 */ /* 0x0003e2000c101124 */
[----:B------:R-:W-:Y:S05]  /*58b0*/  @P3 BRA `(.L_x_47) ;  /* 0x00000000000c3947 */ /* 0x000fea0003800000 */
[----:B------:R-:W2:Y:S02]  /*58c0*/  LDG.E.U8 R16, desc[UR36][R14.64+0x9] ;  /* 0x000009240e107981 */ /* 0x000ea4000c1e1100 */
[----:B--2---:R-:W-:-:S05]  /*58d0*/  PRMT R2, R16, 0x8880, RZ ;  /* 0x0000888010027816 */ /* 0x004fca00000000ff */
[----:B------:R-:W-:-:S07]  /*58e0*/  IMAD R2, R2, R18, RZ ;  /* 0x0000001202027224 */ /* 0x000fce00078e02ff */
.L_x_47:
[----:B------:R-:W-:Y:S05]  /*58f0*/  BSYNC B1 ;  /* 0x0000000000017941 */ /* 0x000fea0003800000 */
.L_x_46:
[----:B-1----:R-:W2:Y:S01]  /*5900*/  LDL.LU R3, [R1+0x14] ;  /* 0x0000140001037983 */ /* 0x002ea20000300800 */
[C---:B------:R-:W-:Y:S01]  /*5910*/  ISETP.LT.OR P2, PT, R0.reuse, 0x9, !P0 ;  /* 0x000000090000780c */ /* 0x040fe20004741670 */
[----:B------:R-:W-:Y:S01]  /*5920*/  BSSY B1, `(.L_x_48) ;  /* 0x000000b000017945 */ /* 0x000fe20003800000 */
[C---:B------:R-:W-:Y:S02]  /*5930*/  ISETP.LT.OR P4, PT, R0.reuse, 0x11, !P1 ;  /* 0x000000110000780c */ /* 0x040fe40004f81670 */
[C---:B------:R-:W-:Y:S02]  /*5940*/  ISETP.LT.OR P5, PT, R0.reuse, 0x12, !P1 ;  /* 0x000000120000780c */ /* 0x040fe40004fa1670 */
[----:B------:R-:W-:Y:S01]  /*5950*/  ISETP.LT.OR P6, PT, R0, 0x11, !P0 ;  /* 0x000000110000780c */ /* 0x000fe200047c1670 */
[----:B--2---:R-:W-:-:S05]  /*5960*/  @!P3 IMAD R3, R3, R17, R2 ;  /* 0x000000110303b224 */ /* 0x004fca00078e0202 */
[----:B------:R1:W-:Y:S01]  /*5970*/  @!P3 STG.E.U8 desc[UR36][R4.64+0x9], R3 ;  /* 0x000009030400b986 */ /* 0x0003e2000c101124 */
[----:B------:R-:W-:Y:S01]  /*5980*/  ISETP.LT.OR P3, PT, R0, 0xa, !P0 ;  /* 0x0000000a0000780c */ /* 0x000fe20004761670 */
[----:B------:R-:W-:-:S12]  /*5990*/  @P2 BRA `(.L_x_49) ;  /* 0x00000000000c2947 */ /* 0x000fd80003800000 */
[----:B------:R-:W2:Y:S02]  /*59a0*/  LDG.E.U8 R16, desc[UR36][R12.64+0x8] ;  /* 0x000008240c107981 */ /* 0x000ea4000c1e1100 */
[----:B--2---:R-:W-:-:S05]  /*59b0*/  PRMT R2, R16, 0x8880, RZ ;  /* 0x0000888010027816 */ /* 0x004fca00000000ff */
[----:B------:R-:W-:-:S07]  /*59c0*/  IMAD R2, R2, R18, RZ ;  /* 0x0000001202027224 */ /* 0x000fce00078e02ff */
.L_x_49:
[----:B------:R-:W-:Y:S05]  /*59d0*/  BSYNC B1 ;  /* 0x0000000000017941 */ /* 0x000fea0003800000 */
.L_x_48:
[----:B-1----:R-:W2:Y:S01]  /*59e0*/  LDL.LU R3, [R1+0x18] ;  /* 0x0000180001037983 */ /* 0x002ea20000300800 */
[----:B------:R-:W-:Y:S01]  /*59f0*/  BSSY B1, `(.L_x_50) ;  /* 0x0000007000017945 */ /* 0x000fe20003800000 */
[----:B--2---:R-:W-:-:S05]  /*5a00*/  @!P2 IMAD R3, R3, R17, R2 ;  /* 0x000000110303a224 */ /* 0x004fca00078e0202 */
[----:B------:R1:W-:Y:S01]  /*5a10*/  @!P2 STG.E.U8 desc[UR36][R10.64+0x8], R3 ;  /* 0x000008030a00a986 */ /* 0x0003e2000c101124 */
[----:B------:R-:W-:Y:S05]  /*5a20*/  @P3 BRA `(.L_x_51) ;  /* 0x00000000000c3947 */ /* 0x000fea0003800000 */
[----:B------:R-:W2:Y:S02]  /*5a30*/  LDG.E.U8 R16, desc[UR36][R12.64+0x9] ;  /* 0x000009240c107981 */ /* 0x000ea4000c1e1100 */
[----:B--2---:R-:W-:-:S05]  /*5a40*/  PRMT R2, R16, 0x8880, RZ ;  /* 0x0000888010027816 */ /* 0x004fca00000000ff */
[----:B------:R-:W-:-:S07]  /*5a50*/  IMAD R2, R2, R18, RZ ;  /* 0x0000001202027224 */ /* 0x000fce00078e02ff */
.L_x_51:
[----:B------:R-:W-:Y:S05]  /*5a60*/  BSYNC B1 ;  /* 0x0000000000017941 */ /* 0x000fea0003800000 */
.L_x_50:
        /* <DEDUP_REMOVED lines=8> */
.L_x_53:
[----:B------:R-:W-:Y:S05]  /*5af0*/  BSYNC B1 ;  /* 0x0000000000017941 */ /* 0x000fea0003800000 */
.L_x_52:
        /* <DEDUP_REMOVED lines=8> */
.L_x_55:
[----:B------:R-:W-:Y:S05]  /*5b80*/  BSYNC B1 ;  /* 0x0000000000017941 */ /* 0x000fea0003800000 */
.L_x_54:
        /* <DEDUP_REMOVED lines=8> */
.L_x_57:
[----:B------:R-:W-:Y:S05]  /*5c10*/  BSYNC B1 ;  /* 0x0000000000017941 */ /* 0x000fea0003800000 */
.L_x_56:
        /* <DEDUP_REMOVED lines=13> */
.L_x_59:
[----:B------:R-:W-:Y:S05]  /*5cf0*/  BSYNC B1 ;  /* 0x0000000000017941 */ /* 0x000fea0003800000 */
.L_x_58:
        /* <DEDUP_REMOVED lines=8> */
.L_x_61:
[----:B------:R-:W-:Y:S05]  /*5d80*/  BSYNC B1 ;  /* 0x0000000000017941 */ /* 0x000fea0003800000 */
.L_x_60:
        /* <DEDUP_REMOVED lines=8> */
.L_x_63:
[----:B------:R-:W-:Y:S05]  /*5e10*/  BSYNC B1 ;  /* 0x0000000000017941 */ /* 0x000fea0003800000 */
.L_x_62:
        /* <DEDUP_REMOVED lines=8> */
.L_x_65:
[----:B------:R-:W-:Y:S05]  /*5ea0*/  BSYNC B1 ;  /* 0x0000000000017941 */ /* 0x000fea0003800000 */
.L_x_64:
        /* <DEDUP_REMOVED lines=8> */
.L_x_67:
[----:B------:R-:W-:Y:S05]  /*5f30*/  BSYNC B1 ;  /* 0x0000000000017941 */ /* 0x000fea0003800000 */
.L_x_66:
        /* <DEDUP_REMOVED lines=13> */
.L_x_69:
[----:B------:R-:W-:Y:S05]  /*6010*/  BSYNC B1 ;  /* 0x0000000000017941 */ /* 0x000fea0003800000 */
.L_x_68:
        /* <DEDUP_REMOVED lines=8> */
.L_x_71:
[----:B------:R-:W-:Y:S05]  /*60a0*/  BSYNC B1 ;  /* 0x0000000000017941 */ /* 0x000fea0003800000 */
.L_x_70:
        /* <DEDUP_REMOVED lines=8> */
.L_x_73:
[----:B------:R-:W-:Y:S05]  /*6130*/  BSYNC B1 ;  /* 0x0000000000017941 */ /* 0x000fea0003800000 */
.L_x_72:
        /* <DEDUP_REMOVED lines=8> */
.L_x_75:
[----:B------:R-:W-:Y:S05]  /*61c0*/  BSYNC B1 ;  /* 0x0000000000017941 */ /* 0x000fea0003800000 */
.L_x_74:
        /* <DEDUP_REMOVED lines=8> */
.L_x_77:
[----:B------:R-:W-:Y:S05]  /*6250*/  BSYNC B1 ;  /* 0x0000000000017941 */ /* 0x000fea0003800000 */
.L_x_76:
        /* <DEDUP_REMOVED lines=13> */
.L_x_79:
[----:B------:R-:W-:Y:S05]  /*6330*/  BSYNC B1 ;  /* 0x0000000000017941 */ /* 0x000fea0003800000 */
.L_x_78:
        /* <DEDUP_REMOVED lines=8> */
.L_x_81:
[----:B------:R-:W-:Y:S05]  /*63c0*/  BSYNC B1 ;  /* 0x0000000000017941 */ /* 0x000fea0003800000 */
.L_x_80:
        /* <DEDUP_REMOVED lines=8> */
.L_x_83:
[----:B------:R-:W-:Y:S05]  /*6450*/  BSYNC B1 ;  /* 0x0000000000017941 */ /* 0x000fea0003800000 */
.L_x_82:
        /* <DEDUP_REMOVED lines=8> */
.L_x_85:
[----:B------:R-:W-:Y:S05]  /*64e0*/  BSYNC B1 ;  /* 0x0000000000017941 */ /* 0x000fea0003800000 */
.L_x_84:
        /* <DEDUP_REMOVED lines=8> */
.L_x_87:
[----:B------:R-:W-:Y:S05]  /*6570*/  BSYNC B1 ;  /* 0x0000000000017941 */ /* 0x000fea0003800000 */
.L_x_86:
        /* <DEDUP_REMOVED lines=13> */
.L_x_89:
[----:B------:R-:W-:Y:S05]  /*6650*/  BSYNC B1 ;  /* 0x0000000000017941 */ /* 0x000fea0003800000 */
.L_x_88:
        /* <DEDUP_REMOVED lines=8> */
.L_x_91:
[----:B------:R-:W-:Y:S05]  /*66e0*/  BSYNC B1 ;  /* 0x0000000000017941 */ /* 0x000fea0003800000 */
.L_x_90:
        /* <DEDUP_REMOVED lines=8> */
.L_x_93:
[----:B------:R-:W-:Y:S05]  /*6770*/  BSYNC B1 ;  /* 0x0000000000017941 */ /* 0x000fea0003800000 */
.L_x_92:
        /* <DEDUP_REMOVED lines=8> */
.L_x_95:
[----:B------:R-:W-:Y:S05]  /*6800*/  BSYNC B1 ;  /* 0x0000000000017941 */ /* 0x000fea0003800000 */
.L_x_94:
        /* <DEDUP_REMOVED lines=8> */
.L_x_97:
[----:B------:R-:W-:Y:S05]  /*6890*/  BSYNC B1 ;  /* 0x0000000000017941 */ /* 0x000fea0003800000 */
.L_x_96:
        /* <DEDUP_REMOVED lines=13> */
.L_x_99:
[----:B------:R-:W-:Y:S05]  /*6970*/  BSYNC B1 ;  /* 0x0000000000017941 */ /* 0x000fea0003800000 */
.L_x_98:
        /* <DEDUP_REMOVED lines=8> */
.L_x_101:
[----:B------:R-:W-:Y:S05]  /*6a00*/  BSYNC B1 ;  /* 0x0000000000017941 */ /* 0x000fea0003800000 */
.L_x_100:
        /* <DEDUP_REMOVED lines=8> */
.L_x_103:
[----:B------:R-:W-:Y:S05]  /*6a90*/  BSYNC B1 ;  /* 0x0000000000017941 */ /* 0x000fea0003800000 */
.L_x_102:
        /* <DEDUP_REMOVED lines=8> */
.L_x_105:
[----:B------:R-:W-:Y:S05]  /*6b20*/  BSYNC B1 ;  /* 0x0000000000017941 */ /* 0x000fea0003800000 */
.L_x_104:
        /* <DEDUP_REMOVED lines=8> */
.L_x_107:
[----:B------:R-:W-:Y:S05]  /*6bb0*/  BSYNC B1 ;  /* 0x0000000000017941 */ /* 0x000fea0003800000 */
.L_x_106:
        /* <DEDUP_REMOVED lines=13> */
.L_x_109:
[----:B------:R-:W-:Y:S05]  /*6c90*/  BSYNC B1 ;  /* 0x0000000000017941 */ /* 0x000fea0003800000 */
.L_x_108:
        /* <DEDUP_REMOVED lines=8> */
.L_x_111:
[----:B------:R-:W-:Y:S05]  /*6d20*/  BSYNC B1 ;  /* 0x0000000000017941 */ /* 0x000fea0003800000 */
.L_x_110:
        /* <DEDUP_REMOVED lines=8> */
.L_x_113:
[----:B------:R-:W-:Y:S05]  /*6db0*/  BSYNC B1 ;  /* 0x0000000000017941 */ /* 0x000fea0003800000 */
.L_x_112:
        /* <DEDUP_REMOVED lines=8> */
.L_x_115:
[----:B------:R-:W-:Y:S05]  /*6e40*/  BSYNC B1 ;  /* 0x0000000000017941 */ /* 0x000fea0003800000 */
.L_x_114:
        /* <DEDUP_REMOVED lines=8> */
.L_x_117:
[----:B------:R-:W-:Y:S05]  /*6ed0*/  BSYNC B1 ;  /* 0x0000000000017941 */ /* 0x000fea0003800000 */
.L_x_116:
        /* <DEDUP_REMOVED lines=13> */
.L_x_119:
[----:B------:R-:W-:Y:S05]  /*6fb0*/  BSYNC B1 ;  /* 0x0000000000017941 */ /* 0x000fea0003800000 */
.L_x_118:
        /* <DEDUP_REMOVED lines=8> */
.L_x_121:
[----:B------:R-:W-:Y:S05]  /*7040*/  BSYNC B1 ;  /* 0x0000000000017941 */ /* 0x000fea0003800000 */
.L_x_120:
        /* <DEDUP_REMOVED lines=8> */
.L_x_123:
[----:B------:R-:W-:Y:S05]  /*70d0*/  BSYNC B1 ;  /* 0x0000000000017941 */ /* 0x000fea0003800000 */
.L_x_122:
        /* <DEDUP_REMOVED lines=8> */
.L_x_125:
[----:B------:R-:W-:Y:S05]  /*7160*/  BSYNC B1 ;  /* 0x0000000000017941 */ /* 0x000fea0003800000 */
.L_x_124:
        /* <DEDUP_REMOVED lines=8> */
.L_x_127:
[----:B------:R-:W-:Y:S05]  /*71f0*/  BSYNC B1 ;  /* 0x0000000000017941 */ /* 0x000fea0003800000 */
.L_x_126:
        /* <DEDUP_REMOVED lines=13> */
.L_x_129:
[----:B------:R-:W-:Y:S05]  /*72d0*/  BSYNC B1 ;  /* 0x0000000000017941 */ /* 0x000fea0003800000 */
.L_x_128:
        /* <DEDUP_REMOVED lines=8> */
.L_x_131:
[----:B------:R-:W-:Y:S05]  /*7360*/  BSYNC B1 ;  /* 0x0000000000017941 */ /* 0x000fea0003800000 */
.L_x_130:
        /* <DEDUP_REMOVED lines=8> */
.L_x_133:
[----:B------:R-:W-:Y:S05]  /*73f0*/  BSYNC B1 ;  /* 0x0000000000017941 */ /* 0x000fea0003800000 */
.L_x_132:
        /* <DEDUP_REMOVED lines=8> */
.L_x_135:
[----:B------:R-:W-:Y:S05]  /*7480*/  BSYNC B1 ;  /* 0x0000000000017941 */ /* 0x000fea0003800000 */
.L_x_134:
        /* <DEDUP_REMOVED lines=8> */
.L_x_137:
[----:B------:R-:W-:Y:S05]  /*7510*/  BSYNC B1 ;  /* 0x0000000000017941 */ /* 0x000fea0003800000 */
.L_x_136:
        /* <DEDUP_REMOVED lines=13> */
.L_x_139:
[----:B------:R-:W-:Y:S05]  /*75f0*/  BSYNC B1 ;  /* 0x0000000000017941 */ /* 0x000fea0003800000 */
.L_x_138:
        /* <DEDUP_REMOVED lines=8> */
.L_x_141:
[----:B------:R-:W-:Y:S05]  /*7680*/  BSYNC B1 ;  /* 0x0000000000017941 */ /* 0x000fea0003800000 */
.L_x_140:
[----:B-1----:R-:W2:Y:S01]  /*7690*/  LDL.LU R3, [R1+0xd0] ;  /* 0x0000d00001037983 */ /* 0x002ea20000300800 */
[----:B------:R-:W-:Y:S01]  /*76a0*/  BSSY B1, `(.L_x_142) ;  /* 0x0000007000017945 */ /* 0x000fe20003800000 */
[----:B--2---:R-:W-:-:S05]  /*76b0*/  @!P3 IMAD R3, R3, R17, R2 ;  /* 0x000000110303b224 */ /* 0x004fca00078e0202 */
[----:B------:R1:W-:Y:S01]  /*76c0*/  @!P3 STG.E.U8 desc[UR36][R4.64+0x68], R3 ;  /* 0x000068030400b986 */ /* 0x0003e2000c101124 */
[----:B------:R-:W-:Y:S05]  /*76d0*/  @P5 BRA `(.L_x_143) ;  /* 0x00000000000c5947 */ /* 0x000fea0003800000 */
[----:B------:R-:W1:Y:S02]  /*76e0*/  LDG.E.U8 R16, desc[UR36][R14.64+0x69] ;  /* 0x000069240e107981 */ /* 0x000e64000c1e1100 */
[----:B-1----:R-:W-:-:S05]  /*76f0*/  PRMT R3, R16, 0x8880, RZ ;  /* 0x0000888010037816 */ /* 0x002fca00000000ff */
[----:B------:R-:W-:-:S07]  /*7700*/  IMAD R2, R3, R18, RZ ;  /* 0x0000001203027224 */ /* 0x000fce00078e02ff */
.L_x_143:
[----:B------:R-:W-:Y:S05]  /*7710*/  BSYNC B1 ;  /* 0x0000000000017941 */ /* 0x000fea0003800000 */
.L_x_142:
        /* <DEDUP_REMOVED lines=8> */
.L_x_145:
[----:B------:R-:W-:Y:S05]  /*77a0*/  BSYNC B1 ;  /* 0x0000000000017941 */ /* 0x000fea0003800000 */
.L_x_144:
        /* <DEDUP_REMOVED lines=8> */
.L_x_147:
[----:B------:R-:W-:Y:S05]  /*7830*/  BSYNC B1 ;  /* 0x0000000000017941 */ /* 0x000fea0003800000 */
.L_x_146:
        /* <DEDUP_REMOVED lines=10> */
[----:B------:R-:W1:Y:S02]  /*78e0*/  LDG.E.U8 R16, desc[UR36][R14.64+0x70] ;  /* 0x000070240e107981 */ /* 0x000e64000c1e1100 */
[----:B-1----:R-:W-:-:S05]  /*78f0*/  PRMT R3, R16, 0x8880, RZ ;  /* 0x0000888010037816 */ /* 0x002fca00000000ff */
[----:B------:R-:W-:-:S07]  /*7900*/  IMAD R2, R3, R18, RZ ;  /* 0x0000001203027224 */ /* 0x000fce00078e02ff */
.L_x_149:
[----:B------:R-:W-:Y:S05]  /*7910*/  BSYNC B1 ;  /* 0x0000000000017941 */ /* 0x000fea0003800000 */
.L_x_148:
        /* <DEDUP_REMOVED lines=8> */
.L_x_151:
[----:B------:R-:W-:Y:S05]  /*79a0*/  BSYNC B1 ;  /* 0x0000000000017941 */ /* 0x000fea0003800000 */
.L_x_150:
        /* <DEDUP_REMOVED lines=8> */
.L_x_153:
[----:B------:R-:W-:Y:S05]  /*7a30*/  BSYNC B1 ;  /* 0x0000000000017941 */ /* 0x000fea0003800000 */
.L_x_152:
        /* <DEDUP_REMOVED lines=8> */
.L_x_155:
[----:B------:R-:W-:Y:S05]  /*7ac0*/  BSYNC B1 ;  /* 0x0000000000017941 */ /* 0x000fea0003800000 */
.L_x_154:
        /* <DEDUP_REMOVED lines=8> */
.L_x_157:
[----:B------:R-:W-:Y:S05]  /*7b50*/  BSYNC B1 ;  /* 0x0000000000017941 */ /* 0x000fea0003800000 */
.L_x_156:
        /* <DEDUP_REMOVED lines=13> */
.L_x_159:
[----:B------:R-:W-:Y:S05]  /*7c30*/  BSYNC B1 ;  /* 0x0000000000017941 */ /* 0x000fea0003800000 */
.L_x_158:
        /* <DEDUP_REMOVED lines=8> */
.L_x_161:
[----:B------:R-:W-:Y:S05]  /*7cc0*/  BSYNC B1 ;  /* 0x0000000000017941 */ /* 0x000fea0003800000 */
.L_x_160:
        /* <DEDUP_REMOVED lines=8> */
.L_x_163:
[----:B------:R-:W-:Y:S05]  /*7d50*/  BSYNC B1 ;  /* 0x0000000000017941 */ /* 0x000fea0003800000 */
.L_x_162:
        /* <DEDUP_REMOVED lines=8> */
.L_x_165:
[----:B------:R-:W-:Y:S05]  /*7de0*/  BSYNC B1 ;  /* 0x0000000000017941 */ /* 0x000fea0003800000 */
.L_x_164:
        /* <DEDUP_REMOVED lines=8> */
.L_x_167:
[----:B------:R-:W-:Y:S05]  /*7e70*/  BSYNC B1 ;  /* 0x0000000000017941 */ /* 0x000fea0003800000 */
.L_x_166:
        /* <DEDUP_REMOVED lines=13> */
.L_x_169:
[----:B------:R-:W-:Y:S05]  /*7f50*/  BSYNC B1 ;  /* 0x0000000000017941 */ /* 0x000fea0003800000 */
.L_x_168:
        /* <DEDUP_REMOVED lines=8> */
.L_x_171:
[----:B------:R-:W-:Y:S05]  /*7fe0*/  BSYNC B1 ;  /* 0x0000000000017941 */ /* 0x000fea0003800000 */
.L_x_170:
        /* <DEDUP_REMOVED lines=8> */
.L_x_173:
[----:B------:R-:W-:Y:S05]  /*8070*/  BSYNC B1 ;  /* 0x0000000000017941 */ /* 0x000fea0003800000 */
.L_x_172:
        /* <DEDUP_REMOVED lines=8> */
.L_x_175:
[----:B------:R-:W-:Y:S05]  /*8100*/  BSYNC B1 ;  /* 0x0000000000017941 */ /* 0x000fea0003800000 */
.L_x_174:
        /* <DEDUP_REMOVED lines=8> */
.L_x_177:
[----:B------:R-:W-:Y:S05]  /*8190*/  BSYNC B1 ;  /* 0x0000000000017941 */ /* 0x000fea0003800000 */
.L_x_176:
        /* <DEDUP_REMOVED lines=13> */
.L_x_179:
[----:B------:R-:W-:Y:S05]  /*8270*/  BSYNC B1 ;  /* 0x0000000000017941 */ /* 0x000fea0003800000 */
.L_x_178:
        /* <DEDUP_REMOVED lines=8> */
.L_x_181:
[----:B------:R-:W-:Y:S05]  /*8300*/  BSYNC B1 ;  /* 0x0000000000017941 */ /* 0x000fea0003800000 */
.L_x_180:
        /* <DEDUP_REMOVED lines=8> */
.L_x_183:
[----:B------:R-:W-:Y:S05]  /*8390*/  BSYNC B1 ;  /* 0x0000000000017941 */ /* 0x000fea0003800000 */
.L_x_182:
        /* <DEDUP_REMOVED lines=8> */
.L_x_185:
[----:B------:R-:W-:Y:S05]  /*8420*/  BSYNC B1 ;  /* 0x0000000000017941 */ /* 0x000fea0003800000 */
.L_x_184:
        /* <DEDUP_REMOVED lines=8> */
.L_x_187:
[----:B------:R-:W-:Y:S05]  /*84b0*/  BSYNC B1 ;  /* 0x0000000000017941 */ /* 0x000fea0003800000 */
.L_x_186:
        /* <DEDUP_REMOVED lines=13> */
.L_x_189:
[----:B------:R-:W-:Y:S05]  /*8590*/  BSYNC B1 ;  /* 0x0000000000017941 */ /* 0x000fea0003800000 */
.L_x_188:
        /* <DEDUP_REMOVED lines=8> */
.L_x_191:
[----:B------:R-:W-:Y:S05]  /*8620*/  BSYNC B1 ;  /* 0x0000000000017941 */ /* 0x000fea0003800000 */
.L_x_190:
        /* <DEDUP_REMOVED lines=8> */
.L_x_193:
[----:B------:R-:W-:Y:S05]  /*86b0*/  BSYNC B1 ;  /* 0x0000000000017941 */ /* 0x000fea0003800000 */
.L_x_192:
        /* <DEDUP_REMOVED lines=8> */
.L_x_195:
[----:B------:R-:W-:Y:S05]  /*8740*/  BSYNC B1 ;  /* 0x0000000000017941 */ /* 0x000fea0003800000 */
.L_x_194:
        /* <DEDUP_REMOVED lines=8> */
.L_x_197:
[----:B------:R-:W-:Y:S05]  /*87d0*/  BSYNC B1 ;  /* 0x0000000000017941 */ /* 0x000fea0003800000 */
.L_x_196:
        /* <DEDUP_REMOVED lines=13> */
.L_x_199:
[----:B------:R-:W-:Y:S05]  /*88b0*/  BSYNC B1 ;  /* 0x0000000000017941 */ /* 0x000fea0003800000 */
.L_x_198:
        /* <DEDUP_REMOVED lines=8> */
.L_x_201:
[----:B------:R-:W-:Y:S05]  /*8940*/  BSYNC B1 ;  /* 0x0000000000017941 */ /* 0x000fea0003800000 */
.L_x_200:
        /* <DEDUP_REMOVED lines=8> */
.L_x_203:
[----:B------:R-:W-:Y:S05]  /*89d0*/  BSYNC B1 ;  /* 0x0000000000017941 */ /* 0x000fea0003800000 */
.L_x_202:
        /* <DEDUP_REMOVED lines=8> */
.L_x_205:
[----:B------:R-:W-:Y:S05]  /*8a60*/  BSYNC B1 ;  /* 0x0000000000017941 */ /* 0x000fea0003800000 */
.L_x_204:
        /* <DEDUP_REMOVED lines=8> */
.L_x_207:
[----:B------:R-:W-:Y:S05]  /*8af0*/  BSYNC B1 ;  /* 0x0000000000017941 */ /* 0x000fea0003800000 */
.L_x_206:
        /* <DEDUP_REMOVED lines=13> */
.L_x_209:
[----:B------:R-:W-:Y:S05]  /*8bd0*/  BSYNC B1 ;  /* 0x0000000000017941 */ /* 0x000fea0003800000 */
.L_x_208:
        /* <DEDUP_REMOVED lines=8> */
.L_x_211:
[----:B------:R-:W-:Y:S05]  /*8c60*/  BSYNC B1 ;  /* 0x0000000000017941 */ /* 0x000fea0003800000 */
.L_x_210:
        /* <DEDUP_REMOVED lines=8> */
.L_x_213:
[----:B------:R-:W-:Y:S05]  /*8cf0*/  BSYNC B1 ;  /* 0x0000000000017941 */ /* 0x000fea0003800000 */
.L_x_212:
        /* <DEDUP_REMOVED lines=8> */
.L_x_215:
[----:B------:R-:W-:Y:S05]  /*8d80*/  BSYNC B1 ;  /* 0x0000000000017941 */ /* 0x000fea0003800000 */
.L_x_214:
        /* <DEDUP_REMOVED lines=8> */
.L_x_217:
[----:B------:R-:W-:Y:S05]  /*8e10*/  BSYNC B1 ;  /* 0x0000000000017941 */ /* 0x000fea0003800000 */
.L_x_216:
        /* <DEDUP_REMOVED lines=13> */
.L_x_219:
[----:B------:R-:W-:Y:S05]  /*8ef0*/  BSYNC B1 ;  /* 0x0000000000017941 */ /* 0x000fea0003800000 */
.L_x_218:
        /* <DEDUP_REMOVED lines=8> */
.L_x_221:
[----:B------:R-:W-:Y:S05]  /*8f80*/  BSYNC B1 ;  /* 0x0000000000017941 */ /* 0x000fea0003800000 */
.L_x_220:
        /* <DEDUP_REMOVED lines=8> */
.L_x_223:
[----:B------:R-:W-:Y:S05]  /*9010*/  BSYNC B1 ;  /* 0x0000000000017941 */ /* 0x000fea0003800000 */
.L_x_222:
        /* <DEDUP_REMOVED lines=8> */
.L_x_225:
[----:B------:R-:W-:Y:S05]  /*90a0*/  BSYNC B1 ;  /* 0x0000000000017941 */ /* 0x000fea0003800000 */
.L_x_224:
        /* <DEDUP_REMOVED lines=8> */
.L_x_227:
[----:B------:R-:W-:Y:S05]  /*9130*/  BSYNC B1 ;  /* 0x0000000000017941 */ /* 0x000fea0003800000 */
.L_x_226:
        /* <DEDUP_REMOVED lines=13> */
.L_x_229:
[----:B------:R-:W-:Y:S05]  /*9210*/  BSYNC B1 ;  /* 0x0000000000017941 */ /* 0x000fea0003800000 */
.L_x_228:
        /* <DEDUP_REMOVED lines=8> */
.L_x_231:
[----:B------:R-:W-:Y:S05]  /*92a0*/  BSYNC B1 ;  /* 0x0000000000017941 */ /* 0x000fea0003800000 */
.L_x_230:
        /* <DEDUP_REMOVED lines=8> */
.L_x_233:
[----:B------:R-:W-:Y:S05]  /*9330*/  BSYNC B1 ;  /* 0x0000000000017941 */ /* 0x000fea0003800000 */
.L_x_232:
        /* <DEDUP_REMOVED lines=8> */
.L_x_235:
[----:B------:R-:W-:Y:S05]  /*93c0*/  BSYNC B1 ;  /* 0x0000000000017941 */ /* 0x000fea0003800000 */
.L_x_234:
        /* <DEDUP_REMOVED lines=8> */
.L_x_237:
[----:B------:R-:W-:Y:S05]  /*9450*/  BSYNC B1 ;  /* 0x0000000000017941 */ /* 0x000fea0003800000 */
.L_x_236:
        /* <DEDUP_REMOVED lines=13> */
.L_x_239:
[----:B------:R-:W-:Y:S05]  /*9530*/  BSYNC B1 ;  /* 0x0000000000017941 */ /* 0x000fea0003800000 */
.L_x_238:
        /* <DEDUP_REMOVED lines=8> */
.L_x_241:
[----:B------:R-:W-:Y:S05]  /*95c0*/  BSYNC B1 ;  /* 0x0000000000017941 */ /* 0x000fea0003800000 */
.L_x_240:
        /* <DEDUP_REMOVED lines=8> */
.L_x_243:
[----:B------:R-:W-:Y:S05]  /*9650*/  BSYNC B1 ;  /* 0x0000000000017941 */ /* 0x000fea0003800000 */
.L_x_242:
        /* <DEDUP_REMOVED lines=8> */
.L_x_245:
[----:B------:R-:W-:Y:S05]  /*96e0*/  BSYNC B1 ;  /* 0x0000000000017941 */ /* 0x000fea0003800000 */
.L_x_244:
        /* <DEDUP_REMOVED lines=8> */
.L_x_247:
[----:B------:R-:W-:Y:S05]  /*9770*/  BSYNC B1 ;  /* 0x0000000000017941 */ /* 0x000fea0003800000 */
.L_x_246:
        /* <DEDUP_REMOVED lines=13> */
.L_x_249:
[----:B------:R-:W-:Y:S05]  /*9850*/  BSYNC B1 ;  /* 0x0000000000017941 */ /* 0x000fea0003800000 */
.L_x_248:
        /* <DEDUP_REMOVED lines=8> */
.L_x_251:
[----:B------:R-:W-:Y:S05]  /*98e0*/  BSYNC B1 ;  /* 0x0000000000017941 */ /* 0x000fea0003800000 */
.L_x_250:
        /* <DEDUP_REMOVED lines=8> */
.L_x_253:
[----:B------:R-:W-:Y:S05]  /*9970*/  BSYNC B1 ;  /* 0x0000000000017941 */ /* 0x000fea0003800000 */
.L_x_252:
        /* <DEDUP_REMOVED lines=8> */
.L_x_255:
[----:B------:R-:W-:Y:S05]  /*9a00*/  BSYNC B1 ;  /* 0x0000000000017941 */ /* 0x000fea0003800000 */
.L_x_254:
        /* <DEDUP_REMOVED lines=8> */
.L_x_257:
[----:B------:R-:W-:Y:S05]  /*9a90*/  BSYNC B1 ;  /* 0x0000000000017941 */ /* 0x000fea0003800000 */
.L_x_256:
        /* <DEDUP_REMOVED lines=13> */
.L_x_259:
[----:B------:R-:W-:Y:S05]  /*9b70*/  BSYNC B1 ;  /* 0x0000000000017941 */ /* 0x000fea0003800000 */
.L_x_258:
        /* <DEDUP_REMOVED lines=8> */
.L_x_261:
[----:B------:R-:W-:Y:S05]  /*9c00*/  BSYNC B1 ;  /* 0x0000000000017941 */ /* 0x000fea0003800000 */
.L_x_260:
        /* <DEDUP_REMOVED lines=8> */
.L_x_263:
[----:B------:R-:W-:Y:S05]  /*9c90*/  BSYNC B1 ;  /* 0x0000000000017941 */ /* 0x000fea0003800000 */
.L_x_262:
        /* <DEDUP_REMOVED lines=8> */
.L_x_265:
[----:B------:R-:W-:Y:S05]  /*9d20*/  BSYNC B1 ;  /* 0x0000000000017941 */ /* 0x000fea0003800000 */
.L_x_264:
        /* <DEDUP_REMOVED lines=8> */
.L_x_267:
[----:B------:R-:W-:Y:S05]  /*9db0*/  BSYNC B1 ;  /* 0x0000000000017941 */ /* 0x000fea0003800000 */
.L_x_266:
        /* <DEDUP_REMOVED lines=13> */
.L_x_269:
[----:B------:R-:W-:Y:S05]  /*9e90*/  BSYNC B1 ;  /* 0x0000000000017941 */ /* 0x000fea0003800000 */
.L_x_268:
        /* <DEDUP_REMOVED lines=8> */
.L_x_271:
[----:B------:R-:W-:Y:S05]  /*9f20*/  BSYNC B1 ;  /* 0x0000000000017941 */ /* 0x000fea0003800000 */
.L_x_270:
        /* <DEDUP_REMOVED lines=8> */
.L_x_273:
[----:B------:R-:W-:Y:S05]  /*9fb0*/  BSYNC B1 ;  /* 0x0000000000017941 */ /* 0x000fea0003800000 */
.L_x_272:
        /* <DEDUP_REMOVED lines=8> */
.L_x_275:
[----:B------:R-:W-:Y:S05]  /*a040*/  BSYNC B1 ;  /* 0x0000000000017941 */ /* 0x000fea0003800000 */
.L_x_274:
        /* <DEDUP_REMOVED lines=8> */
.L_x_277:
[----:B------:R-:W-:Y:S05]  /*a0d0*/  BSYNC B1 ;  /* 0x0000000000017941 */ /* 0x000fea0003800000 */
.L_x_276:
[----:B-1----:R-:W2:Y:S01]  /*a0e0*/  LDL.LU R3, [R1+0x1e0] ;  /* 0x0001e00001037983 */ /* 0x002ea20000300800 */
[C---:B------:R-:W-:Y:S01]  /*a0f0*/  ISETP.LT.OR P2, PT, R0.reuse, 0xf2, !P1 ;  /* 0x000000f20000780c */ /* 0x040fe20004f41670 */
[----:B------:R-:W-:Y:S01]  /*a100*/  BSSY B1, `(.L_x_278) ;  /* 0x000000c000017945 */ /* 0x000fe20003800000 */
[----:B------:R-:W-:Y:S02]  /*a110*/  ISETP.LT.OR P6, PT, R0, 0xf9, !P1 ;  /* 0x000000f90000780c */ /* 0x000fe40004fc1670 */
[----:B------:R-:W-:Y:S02]  /*a120*/  IADD3 R163, P3, R160, 0x80, RZ ;  /* 0x00000080a0a37810 */ /* 0x000fe40007f7e0ff */
        /* <DEDUP_REMOVED lines=9> */
.L_x_279:
[----:B------:R-:W-:Y:S05]  /*a1c0*/  BSYNC B1 ;  /* 0x0000000000017941 */ /* 0x000fea0003800000 */
.L_x_278:
        /* <DEDUP_REMOVED lines=8> */
.L_x_281:
[----:B------:R-:W-:Y:S05]  /*a250*/  BSYNC B1 ;  /* 0x0000000000017941 */ /* 0x000fea0003800000 */
.L_x_280:
        /* <DEDUP_REMOVED lines=8> */
.L_x_283:
[----:B------:R-:W-:Y:S05]  /*a2e0*/  BSYNC B1 ;  /* 0x0000000000017941 */ /* 0x000fea0003800000 */
.L_x_282:
        /* <DEDUP_REMOVED lines=8> */
.L_x_285:
[----:B------:R-:W-:Y:S05]  /*a370*/  BSYNC B1 ;  /* 0x0000000000017941 */ /* 0x000fea0003800000 */
.L_x_284:
[----:B-1----:R-:W2:Y:S01]  /*a380*/  LDL.LU R3, [R1+0x1f0] ;  /* 0x0001f00001037983 */ /* 0x002ea20000300800 */
[----:B------:R-:W-:Y:S01]  /*a390*/  BSSY B1, `(.L_x_286) ;  /* 0x0000008000017945 */ /* 0x000fe20003800000 */
[----:B------:R-:W-:-:S04]  /*a3a0*/  IMAD.WIDE.U32 R160, R163, R20, R158 ;  /* 0x00000014a3a07225 */ /* 0x000fc800078e009e */
[----:B--2---:R-:W-:-:S05]  /*a3b0*/  @!P6 IMAD R3, R3, R17, R2 ;  /* 0x000000110303e224 */ /* 0x004fca00078e0202 */
[----:B------:R1:W-:Y:S01]  /*a3c0*/  @!P6 STG.E.U8 desc[UR36][R4.64+0xf8], R3 ;  /* 0x0000f8030400e986 */ /* 0x0003e2000c101124 */
[----:B------:R-:W-:Y:S05]  /*a3d0*/  @P1 BRA `(.L_x_287) ;  /* 0x00000000000c1947 */ /* 0x000fea0003800000 */
[----:B------:R-:W1:Y:S02]  /*a3e0*/  LDG.E.U8 R16, desc[UR36][R14.64+0xf9] ;  /* 0x0000f9240e107981 */ /* 0x000e64000c1e1100 */
[----:B-1----:R-:W-:-:S05]  /*a3f0*/  PRMT R3, R16, 0x8880, RZ ;  /* 0x0000888010037816 */ /* 0x002fca00000000ff */
[----:B------:R-:W-:-:S07]  /*a400*/  IMAD R2, R3, R18, RZ ;  /* 0x0000001203027224 */ /* 0x000fce00078e02ff */
.L_x_287:
[----:B------:R-:W-:Y:S05]  /*a410*/  BSYNC B1 ;  /* 0x0000000000017941 */ /* 0x000fea0003800000 */
.L_x_286:
[----:B-1----:R-:W2:Y:S01]  /*a420*/  LDL.LU R3, [R1+0x1f4] ;  /* 0x0001f40001037983 */ /* 0x002ea20000300800 */
[----:B------:R-:W-:Y:S01]  /*a430*/  IMAD.WIDE.U32 R158, R163, R20, R152 ;  /* 0x00000014a39e7225 */ /* 0x000fe200078e0098 */
[----:B0-----:R-:W-:Y:S01]  /*a440*/  IADD3.X R15, RZ, UR9, RZ, P3, !PT ;  /* 0x00000009ff0f7c10 */ /* 0x001fe20009ffe4ff */
[----:B------:R-:W-:Y:S01]  /*a450*/  BSSY B1, `(.L_x_288) ;  /* 0x000000e000017945 */ /* 0x000fe20003800000 */
[----:B------:R-:W-:Y:S02]  /*a460*/  ISETP.GE.AND P2, PT, R154, 0x81, PT ;  /* 0x000000819a00780c */ /* 0x000fe40003f46270 */
[----:B------:R-:W-:Y:S01]  /*a470*/  IADD3 R156, P5, P4, R156, R22, R160 ;  /* 0x000000169c9c7210 */ /* 0x000fe20007cbe0a0 */
[----:B------:R-:W-:Y:S01]  /*a480*/  IMAD R20, R15, R20, RZ ;  /* 0x000000140f147224 */ /* 0x000fe200078e02ff */
[----:B------:R-:W-:Y:S02]  /*a490*/  ISETP.LT.OR P6, PT, R0, 0x1, !P2 ;  /* 0x000000010000780c */ /* 0x000fe400057c1670 */
[----:B------:R-:W-:Y:S01]  /*a4a0*/  IADD3 R14, P3, R158, R22, RZ ;  /* 0x000000169e0e7210 */ /* 0x000fe20007f7e0ff */
[----:B--2---:R-:W-:-:S05]  /*a4b0*/  @!P1 IMAD R3, R3, R17, R2 ;  /* 0x0000001103039224 */ /* 0x004fca00078e0202 */
[----:B------:R0:W-:Y:S01]  /*a4c0*/  @!P1 STG.E.U8 desc[UR36][R4.64+0xf9], R3 ;  /* 0x0000f90304009986 */ /* 0x0001e2000c101124 */
[C---:B------:R-:W-:Y:S02]  /*a4d0*/  ISETP.LT.OR P1, PT, R0.reuse, 0xf9, !P0 ;  /* 0x000000f90000780c */ /* 0x040fe40004721670 */
[----:B------:R-:W-:-:S11]  /*a4e0*/  ISETP.LT.OR P0, PT, R0, 0xfa, !P0 ;  /* 0x000000fa0000780c */ /* 0x000fd60004701670 */
[----:B0-----:R-:W-:Y:S05]  /*a4f0*/  @P1 BRA `(.L_x_289) ;  /* 0x00000000000c1947 */ /* 0x001fea0003800000 */
[----:B------:R-:W2:Y:S02]  /*a500*/  LDG.E.U8 R16, desc[UR36][R12.64+0xf8] ;  /* 0x0000f8240c107981 */ /* 0x000ea4000c1e1100 */
[----:B--2---:R-:W-:-:S05]  /*a510*/  PRMT R3, R16, 0x8880, RZ ;  /* 0x0000888010037816 */ /* 0x004fca00000000ff */
[----:B------:R-:W-:-:S07]  /*a520*/  IMAD R2, R3, R18, RZ ;  /* 0x0000001203027224 */ /* 0x000fce00078e02ff */
.L_x_289:
[----:B------:R-:W-:Y:S05]  /*a530*/  BSYNC B1 ;  /* 0x0000000000017941 */ /* 0x000fea0003800000 */
.L_x_288:
[----:B------:R-:W2:Y:S01]  /*a540*/  LDL.LU R3, [R1+0x1f8] ;  /* 0x0001f80001037983 */ /* 0x000ea20000300800 */
[----:B------:R-:W-:Y:S01]  /*a550*/  BSSY B1, `(.L_x_290) ;  /* 0x0000008000017945 */ /* 0x000fe20003800000 */
[----:B------:R-:W-:Y:S02]  /*a560*/  IMAD R21, R163, R21, R20 ;  /* 0x00000015a3157224 */ /* 0x000fe400078e0214 */
[----:B--2---:R-:W-:-:S05]  /*a570*/  @!P1 IMAD R3, R3, R17, R2 ;  /* 0x0000001103039224 */ /* 0x004fca00078e0202 */
[----:B------:R0:W-:Y:S01]  /*a580*/  @!P1 STG.E.U8 desc[UR36][R10.64+0xf8], R3 ;  /* 0x0000f8030a009986 */ /* 0x0001e2000c101124 */
[----:B------:R-:W-:Y:S05]  /*a590*/  @P0 BRA `(.L_x_291) ;  /* 0x00000000000c0947 */ /* 0x000fea0003800000 */
[----:B------:R-:W0:Y:S02]  /*a5a0*/  LDG.E.U8 R16, desc[UR36][R12.64+0xf9] ;  /* 0x0000f9240c107981 */ /* 0x000e24000c1e1100 */
[----:B0-----:R-:W-:-:S05]  /*a5b0*/  PRMT R3, R16, 0x8880, RZ ;  /* 0x0000888010037816 */ /* 0x001fca00000000ff */
[----:B------:R-:W-:-:S07]  /*a5c0*/  IMAD R2, R3, R18, RZ ;  /* 0x0000001203027224 */ /* 0x000fce00078e02ff */
.L_x_291:
[----:B------:R-:W-:Y:S05]  /*a5d0*/  BSYNC B1 ;  /* 0x0000000000017941 */ /* 0x000fea0003800000 */
.L_x_290:
[----:B0-----:R-:W2:Y:S01]  /*a5e0*/  LDL.LU R3, [R1+0x1fc] ;  /* 0x0001fc0001037983 */ /* 0x001ea20000300800 */
[----:B------:R-:W-:Y:S01]  /*a5f0*/  BSSY B1, `(.L_x_292) ;  /* 0x0000009000017945 */ /* 0x000fe20003800000 */
[----:B------:R-:W-:Y:S01]  /*a600*/  IADD3.X R15, R23, R159, R21, P3, !PT ;  /* 0x0000009f170f7210 */ /* 0x000fe20001ffe415 */
[----:B------:R-:W-:Y:S02]  /*a610*/  IMAD.IADD R160, R21, 0x1, R161 ;  /* 0x0000000115a07824 */ /* 0x000fe400078e02a1 */
[----:B--2---:R-:W-:-:S05]  /*a620*/  @!P0 IMAD R3, R3, R17, R2 ;  /* 0x0000001103038224 */ /* 0x004fca00078e0202 */
[----:B------:R0:W-:Y:S01]  /*a630*/  @!P0 STG.E.U8 desc[UR36][R10.64+0xf9], R3 ;  /* 0x0000f9030a008986 */ /* 0x0001e2000c101124 */
[----:B------:R-:W-:Y:S05]  /*a640*/  @P6 BRA `(.L_x_293) ;  /* 0x00000000000c6947 */ /* 0x000fea0003800000 */
[----:B------:R-:W0:Y:S02]  /*a650*/  LDG.E.U8 R16, desc[UR36][R14.64] ;  /* 0x000000240e107981 */ /* 0x000e24000c1e1100 */
[----:B0-----:R-:W-:-:S05]  /*a660*/  PRMT R3, R16, 0x8880, RZ ;  /* 0x0000888010037816 */ /* 0x001fca00000000ff */
[----:B------:R-:W-:-:S07]  /*a670*/  IMAD R2, R3, R18, RZ ;  /* 0x0000001203027224 */ /* 0x000fce00078e02ff */
.L_x_293:
[----:B------:R-:W-:Y:S05]  /*a680*/  BSYNC B1 ;  /* 0x0000000000017941 */ /* 0x000fea0003800000 */
.L_x_292:
[----:B------:R-:W-:Y:S01]  /*a690*/  ISETP.LT.OR P3, PT, R0, 0x2, !P2 ;  /* 0x000000020000780c */ /* 0x000fe20005761670 */
[----:B0-----:R-:W-:Y:S01]  /*a6a0*/  @!P6 IMAD R3, R24, R17, R2 ;  /* 0x000000111803e224 */ /* 0x001fe200078e0202 */
[----:B------:R-:W-:Y:S01]  /*a6b0*/  ISETP.GE.AND P0, PT, R154, 0x89, PT ;  /* 0x000000899a00780c */ /* 0x000fe20003f06270 */
[----:B------:R-:W-:Y:S01]  /*a6c0*/  BSSY B1, `(.L_x_294) ;  /* 0x000000b000017945 */ /* 0x000fe20003800000 */
[----:B------:R-:W-:Y:S02]  /*a6d0*/  IADD3.X R157, R153, R23, R160, P5, P4 ;  /* 0x00000017999d7210 */ /* 0x000fe40002fe84a0 */
[----:B------:R0:W-:Y:S01]  /*a6e0*/  @!P6 STG.E.U8 desc[UR36][R6.64], R3 ;  /* 0x000000030600e986 */ /* 0x0001e2000c101124 */
[C---:B------:R-:W-:Y:S02]  /*a6f0*/  ISETP.LT.OR P4, PT, R0.reuse, 0x1, !P0 ;  /* 0x000000010000780c */ /* 0x040fe40004781670 */
[C---:B------:R-:W-:Y:S02]  /*a700*/  ISETP.LT.OR P5, PT, R0.reuse, 0x2, !P0 ;  /* 0x000000020000780c */ /* 0x040fe400047a1670 */
[----:B------:R-:W-:-:S02]  /*a710*/  ISETP.LT.OR P6, PT, R0, 0x9, !P2 ;  /* 0x000000090000780c */ /* 0x000fc400057c1670 */
[----:B------:R-:W-:Y:S01]  /*a720*/  ISETP.LT.OR P1, PT, R0, 0xa, !P2 ;  /* 0x0000000a0000780c */ /* 0x000fe20005721670 */
[----:B------:R-:W-:-:S12]  /*a730*/  @P3 BRA `(.L_x_295) ;  /* 0x00000000000c3947 */ /* 0x000fd80003800000 */
[----:B------:R-:W0:Y:S02]  /*a740*/  LDG.E.U8 R16, desc[UR36][R14.64+0x1] ;  /* 0x000001240e107981 */ /* 0x000e24000c1e1100 */
[----:B0-----:R-:W-:-:S05]  /*a750*/  PRMT R3, R16, 0x8880, RZ ;  /* 0x0000888010037816 */ /* 0x001fca00000000ff */
[----:B------:R-:W-:-:S07]  /*a760*/  IMAD R2, R3, R18, RZ ;  /* 0x0000001203027224 */ /* 0x000fce00078e02ff */
.L_x_295:
[----:B------:R-:W-:Y:S05]  /*a770*/  BSYNC B1 ;  /* 0x0000000000017941 */ /* 0x000fea0003800000 */
.L_x_294:
[----:B------:R-:W-:Y:S01]  /*a780*/  @!P3 IMAD R25, R25, R17, R2 ;  /* 0x000000111919b224 */ /* 0x000fe200078e0202 */
[----:B------:R-:W-:Y:S04]  /*a790*/  BSSY B1, `(.L_x_296) ;  /* 0x0000006000017945 */ /* 0x000fe80003800000 */
[----:B------:R1:W-:Y:S01]  /*a7a0*/  @!P3 STG.E.U8 desc[UR36][R6.64+0x1], R25 ;  /* 0x000001190600b986 */ /* 0x0003e2000c101124 */
[----:B------:R-:W-:Y:S05]  /*a7b0*/  @P4 BRA `(.L_x_297) ;  /* 0x00000000000c4947 */ /* 0x000fea0003800000 */
[----:B------:R-:W0:Y:S02]  /*a7c0*/  LDG.E.U8 R16, desc[UR36][R156.64] ;  /* 0x000000249c107981 */ /* 0x000e24000c1e1100 */
[----:B0-----:R-:W-:-:S05]  /*a7d0*/  PRMT R3, R16, 0x8880, RZ ;  /* 0x0000888010037816 */ /* 0x001fca00000000ff */
[----:B------:R-:W-:-:S07]  /*a7e0*/  IMAD R2, R3, R18, RZ ;  /* 0x0000001203027224 */ /* 0x000fce00078e02ff */
.L_x_297:
[----:B------:R-:W-:Y:S05]  /*a7f0*/  BSYNC B1 ;  /* 0x0000000000017941 */ /* 0x000fea0003800000 */
.L_x_296:
[----:B0-----:R-:W-:Y:S01]  /*a800*/  @!P4 IMAD R3, R26, R17, R2 ;  /* 0x000000111a03c224 */ /* 0x001fe200078e0202 */
[----:B------:R-:W-:Y:S04]  /*a810*/  BSSY B1, `(.L_x_298) ;  /* 0x0000006000017945 */ /* 0x000fe80003800000 */
[----:B------:R0:W-:Y:S01]  /*a820*/  @!P4 STG.E.U8 desc[UR36][R8.64], R3 ;  /* 0x000000030800c986 */ /* 0x0001e2000c101124 */
[----:B------:R-:W-:Y:S05]  /*a830*/  @P5 BRA `(.L_x_299) ;  /* 0x00000000000c5947 */ /* 0x000fea0003800000 */
[----:B------:R-:W0:Y:S02]  /*a840*/  LDG.E.U8 R16, desc[UR36][R156.64+0x1] ;  /* 0x000001249c107981 */ /* 0x000e24000c1e1100 */
[----:B0-----:R-:W-:-:S05]  /*a850*/  PRMT R3, R16, 0x8880, RZ ;  /* 0x0000888010037816 */ /* 0x001fca00000000ff */
[----:B------:R-:W-:-:S07]  /*a860*/  IMAD R2, R3, R18, RZ ;  /* 0x0000001203027224 */ /* 0x000fce00078e02ff */
.L_x_299:
[----:B------:R-:W-:Y:S05]  /*a870*/  BSYNC B1 ;  /* 0x0000000000017941 */ /* 0x000fea0003800000 */
.L_x_298:
[----:B------:R-:W-:Y:S01]  /*a880*/  @!P5 IMAD R27, R27, R17, R2 ;  /* 0x000000111b1bd224 */ /* 0x000fe200078e0202 */
[----:B------:R-:W-:Y:S04]  /*a890*/  BSSY B1, `(.L_x_300) ;  /* 0x0000006000017945 */ /* 0x000fe80003800000 */
[----:B------:R2:W-:Y:S01]  /*a8a0*/  @!P5 STG.E.U8 desc[UR36][R8.64+0x1], R27 ;  /* 0x0000011b0800d986 */ /* 0x0005e2000c101124 */
[----:B------:R-:W-:Y:S05]  /*a8b0*/  @P6 BRA `(.L_x_301) ;  /* 0x00000000000c6947 */ /* 0x000fea0003800000 */
[----:B------:R-:W0:Y:S02]  /*a8c0*/  LDG.E.U8 R16, desc[UR36][R14.64+0x8] ;  /* 0x000008240e107981 */ /* 0x000e24000c1e1100 */
[----:B0-----:R-:W-:-:S05]  /*a8d0*/  PRMT R3, R16, 0x8880, RZ ;  /* 0x0000888010037816 */ /* 0x001fca00000000ff */
[----:B------:R-:W-:-:S07]  /*a8e0*/  IMAD R2, R3, R18, RZ ;  /* 0x0000001203027224 */ /* 0x000fce00078e02ff */
.L_x_301:
[----:B------:R-:W-:Y:S05]  /*a8f0*/  BSYNC B1 ;  /* 0x0000000000017941 */ /* 0x000fea0003800000 */
.L_x_300:
[----:B0-----:R-:W-:Y:S01]  /*a900*/  @!P6 IMAD R3, R28, R17, R2 ;  /* 0x000000111c03e224 */ /* 0x001fe200078e0202 */
[----:B------:R-:W-:Y:S04]  /*a910*/  BSSY B1, `(.L_x_302) ;  /* 0x0000006000017945 */ /* 0x000fe80003800000 */
[----:B------:R0:W-:Y:S01]  /*a920*/  @!P6 STG.E.U8 desc[UR36][R6.64+0x8], R3 ;  /* 0x000008030600e986 */ /* 0x0001e2000c101124 */
[----:B------:R-:W-:Y:S05]  /*a930*/  @P1 BRA `(.L_x_303) ;  /* 0x00000000000c1947 */ /* 0x000fea0003800000 */
[----:B------:R-:W0:Y:S02]  /*a940*/  LDG.E.U8 R16, desc[UR36][R14.64+0x9] ;  /* 0x000009240e107981 */ /* 0x000e24000c1e1100 */
[----:B0-----:R-:W-:-:S05]  /*a950*/  PRMT R3, R16, 0x8880, RZ ;  /* 0x0000888010037816 */ /* 0x001fca00000000ff */
[----:B------:R-:W-:-:S07]  /*a960*/  IMAD R2, R3, R18, RZ ;  /* 0x0000001203027224 */ /* 0x000fce00078e02ff */
.L_x_303:
[----:B------:R-:W-:Y:S05]  /*a970*/  BSYNC B1 ;  /* 0x0000000000017941 */ /* 0x000fea0003800000 */
.L_x_302:
[C---:B------:R-:W-:Y:S01]  /*a980*/  ISETP.LT.OR P4, PT, R0.reuse, 0x9, !P0 ;  /* 0x000000090000780c */ /* 0x040fe20004781670 */
[----:B------:R-:W-:Y:S01]  /*a990*/  @!P1 IMAD R29, R29, R17, R2 ;  /* 0x000000111d1d9224 */ /* 0x000fe200078e0202 */
[----:B------:R-:W-:Y:S01]  /*a9a0*/  BSSY B1, `(.L_x_304) ;  /* 0x000000a000017945 */ /* 0x000fe20003800000 */
[C---:B------:R-:W-:Y:S02]  /*a9b0*/  ISETP.LT.OR P3, PT, R0.reuse, 0xa, !P0 ;  /* 0x0000000a0000780c */ /* 0x040fe40004761670 */
[C---:B------:R-:W-:Y:S01]  /*a9c0*/  ISETP.LT.OR P5, PT, R0.reuse, 0x11, !P2 ;  /* 0x000000110000780c */ /* 0x040fe200057a1670 */
[----:B------:R3:W-:Y:S01]  /*a9d0*/  @!P1 STG.E.U8 desc[UR36][R6.64+0x9], R29 ;  /* 0x0000091d06009986 */ /* 0x0007e2000c101124 */
[C---:B------:R-:W-:Y:S02]  /*a9e0*/  ISETP.LT.OR P6, PT, R0.reuse, 0x12, !P2 ;  /* 0x000000120000780c */ /* 0x040fe400057c1670 */
[----:B------:R-:W-:-:S04]  /*a9f0*/  ISETP.LT.OR P1, PT, R0, 0x11, !P0 ;  /* 0x000000110000780c */ /* 0x000fc80004721670 */
[----:B------:R-:W-:Y:S09]  /*aa00*/  @P4 BRA `(.L_x_305) ;  /* 0x00000000000c4947 */ /* 0x000ff20003800000 */
[----:B------:R-:W0:Y:S02]  /*aa10*/  LDG.E.U8 R16, desc[UR36][R156.64+0x8] ;  /* 0x000008249c107981 */ /* 0x000e24000c1e1100 */
[----:B0-----:R-:W-:-:S05]  /*aa20*/  PRMT R3, R16, 0x8880, RZ ;  /* 0x0000888010037816 */ /* 0x001fca00000000ff */
[----:B------:R-:W-:-:S07]  /*aa30*/  IMAD R2, R3, R18, RZ ;  /* 0x0000001203027224 */ /* 0x000fce00078e02ff */
.L_x_305:
[----:B------:R-:W-:Y:S05]  /*aa40*/  BSYNC B1 ;  /* 0x0000000000017941 */ /* 0x000fea0003800000 */
.L_x_304:
[----:B0-----:R-:W-:Y:S01]  /*aa50*/  @!P4 IMAD R3, R30, R17, R2 ;  /* 0x000000111e03c224 */ /* 0x001fe200078e0202 */
[----:B------:R-:W-:Y:S04]  /*aa60*/  BSSY B1, `(.L_x_306) ;  /* 0x0000006000017945 */ /* 0x000fe80003800000 */
[----:B------:R0:W-:Y:S01]  /*aa70*/  @!P4 STG.E.U8 desc[UR36][R8.64+0x8], R3 ;  /* 0x000008030800c986 */ /* 0x0001e2000c101124 */
[----:B------:R-:W-:Y:S05]  /*aa80*/  @P3 BRA `(.L_x_307) ;  /* 0x00000000000c3947 */ /* 0x000fea0003800000 */
[----:B------:R-:W0:Y:S02]  /*aa90*/  LDG.E.U8 R16, desc[UR36][R156.64+0x9] ;  /* 0x000009249c107981 */ /* 0x000e24000c1e1100 */
[----:B0-----:R-:W-:-:S05]  /*aaa0*/  PRMT R3, R16, 0x8880, RZ ;  /* 0x0000888010037816 */ /* 0x001fca00000000ff */
[----:B------:R-:W-:-:S07]  /*aab0*/  IMAD R2, R3, R18, RZ ;  /* 0x0000001203027224 */ /* 0x000fce00078e02ff */
.L_x_307:
[----:B------:R-:W-:Y:S05]  /*aac0*/  BSYNC B1 ;  /* 0x0000000000017941 */ /* 0x000fea0003800000 */
.L_x_306:
[----:B------:R-:W-:Y:S01]  /*aad0*/  @!P3 IMAD R31, R31, R17, R2 ;  /* 0x000000111f1fb224 */ /* 0x000fe200078e0202 */
[----:B------:R-:W-:Y:S04]  /*aae0*/  BSSY B1, `(.L_x_308) ;  /* 0x0000006000017945 */ /* 0x000fe80003800000 */
[----:B------:R4:W-:Y:S01]  /*aaf0*/  @!P3 STG.E.U8 desc[UR36][R8.64+0x9], R31 ;  /* 0x0000091f0800b986 */ /* 0x0009e2000c101124 */
[----:B------:R-:W-:Y:S05]  /*ab00*/  @P5 BRA `(.L_x_309) ;  /* 0x00000000000c5947 */ /* 0x000fea0003800000 */
[----:B------:R-:W0:Y:S02]  /*ab10*/  LDG.E.U8 R16, desc[UR36][R14.64+0x10] ;  /* 0x000010240e107981 */ /* 0x000e24000c1e1100 */
[----:B0-----:R-:W-:-:S05]  /*ab20*/  PRMT R3, R16, 0x8880, RZ ;  /* 0x0000888010037816 */ /* 0x001fca00000000ff */
[----:B------:R-:W-:-:S07]  /*ab30*/  IMAD R2, R3, R18, RZ ;  /* 0x0000001203027224 */ /* 0x000fce00078e02ff */
.L_x_309:
[----:B------:R-:W-:Y:S05]  /*ab40*/  BSYNC B1 ;  /* 0x0000000000017941 */ /* 0x000fea0003800000 */
.L_x_308:
[----:B0-----:R-:W-:Y:S01]  /*ab50*/  @!P5 IMAD R3, R32, R17, R2 ;  /* 0x000000112003d224 */ /* 0x001fe200078e0202 */
[----:B------:R-:W-:Y:S04]  /*ab60*/  BSSY B1, `(.L_x_310) ;  /* 0x0000006000017945 */ /* 0x000fe80003800000 */
[----:B------:R0:W-:Y:S01]  /*ab70*/  @!P5 STG.E.U8 desc[UR36][R6.64+0x10], R3 ;  /* 0x000010030600d986 */ /* 0x0001e2000c101124 */
[----:B------:R-:W-:Y:S05]  /*ab80*/  @P6 BRA `(.L_x_311) ;  /* 0x00000000000c6947 */ /* 0x000fea0003800000 */
[----:B------:R-:W0:Y:S02]  /*ab90*/  LDG.E.U8 R16, desc[UR36][R14.64+0x11] ;  /* 0x000011240e107981 */ /* 0x000e24000c1e1100 */
[----:B0-----:R-:W-:-:S05]  /*aba0*/  PRMT R3, R16, 0x8880, RZ ;  /* 0x0000888010037816 */ /* 0x001fca00000000ff */
[----:B------:R-:W-:-:S07]  /*abb0*/  IMAD R2, R3, R18, RZ ;  /* 0x0000001203027224 */ /* 0x000fce00078e02ff */
.L_x_311:
[----:B------:R-:W-:Y:S05]  /*abc0*/  BSYNC B1 ;  /* 0x0000000000017941 */ /* 0x000fea0003800000 */
.L_x_310:
[----:B------:R-:W-:Y:S01]  /*abd0*/  @!P6 IMAD R33, R33, R17, R2 ;  /* 0x000000112121e224 */ /* 0x000fe200078e0202 */
[----:B------:R-:W-:Y:S04]  /*abe0*/  BSSY B1, `(.L_x_312) ;  /* 0x0000006000017945 */ /* 0x000fe80003800000 */
[----:B------:R0:W-:Y:S01]  /*abf0*/  @!P6 STG.E.U8 desc[UR36][R6.64+0x11], R33 ;  /* 0x000011210600e986 */ /* 0x0001e2000c101124 */
[----:B------:R-:W-:Y:S05]  /*ac00*/  @P1 BRA `(.L_x_313) ;  /* 0x00000000000c1947 */ /* 0x000fea0003800000 */
[----:B------:R-:W0:Y:S02]  /*ac10*/  LDG.E.U8 R16, desc[UR36][R156.64+0x10] ;  /* 0x000010249c107981 */ /* 0x000e24000c1e1100 */
[----:B0-----:R-:W-:-:S05]  /*ac20*/  PRMT R3, R16, 0x8880, RZ ;  /* 0x0000888010037816 */ /* 0x001fca00000000ff */
[----:B------:R-:W-:-:S07]  /*ac30*/  IMAD R2, R3, R18, RZ ;  /* 0x0000001203027224 */ /* 0x000fce00078e02ff */
.L_x_313:
[----:B------:R-:W-:Y:S05]  /*ac40*/  BSYNC B1 ;  /* 0x0000000000017941 */ /* 0x000fea0003800000 */
.L_x_312:
[----:B------:R-:W-:Y:S01]  /*ac50*/  ISETP.LT.OR P4, PT, R0, 0x12, !P0 ;  /* 0x000000120000780c */ /* 0x000fe20004781670 */
[----:B0-----:R-:W-:Y:S01]  /*ac60*/  @!P1 IMAD R3, R34, R17, R2 ;  /* 0x0000001122039224 */ /* 0x001fe200078e0202 */
        /* <DEDUP_REMOVED lines=10> */
.L_x_315:
[----:B------:R-:W-:Y:S05]  /*ad10*/  BSYNC B1 ;  /* 0x0000000000017941 */ /* 0x000fea0003800000 */
.L_x_314:
[----:B------:R-:W-:Y:S01]  /*ad20*/  @!P4 IMAD R35, R35, R17, R2 ;  /* 0x000000112323c224 */ /* 0x000fe200078e0202 */
[----:B------:R-:W-:Y:S04]  /*ad30*/  BSSY B1, `(.L_x_316) ;  /* 0x0000006000017945 */ /* 0x000fe80003800000 */
[----:B------:R0:W-:Y:S01]  /*ad40*/  @!P4 STG.E.U8 desc[UR36][R8.64+0x11], R35 ;  /* 0x000011230800c986 */ /* 0x0001e2000c101124 */
[----:B------:R-:W-:Y:S05]  /*ad50*/  @P3 BRA `(.L_x_317) ;  /* 0x00000000000c3947 */ /* 0x000fea0003800000 */
[----:B------:R-:W0:Y:S02]  /*ad60*/  LDG.E.U8 R16, desc[UR36][R14.64+0x18] ;  /* 0x000018240e107981 */ /* 0x000e24000c1e1100 */
[----:B0-----:R-:W-:-:S05]  /*ad70*/  PRMT R3, R16, 0x8880, RZ ;  /* 0x0000888010037816 */ /* 0x001fca00000000ff */
[----:B------:R-:W-:-:S07]  /*ad80*/  IMAD R2, R3, R18, RZ ;  /* 0x0000001203027224 */ /* 0x000fce00078e02ff */
.L_x_317:
[----:B------:R-:W-:Y:S05]  /*ad90*/  BSYNC B1 ;  /* 0x0000000000017941 */ /* 0x000fea0003800000 */
.L_x_316:
[----:B0-----:R-:W-:Y:S01]  /*ada0*/  @!P3 IMAD R3, R36, R17, R2 ;  /* 0x000000112403b224 */ /* 0x001fe200078e0202 */
[----:B------:R-:W-:Y:S04]  /*adb0*/  BSSY B1, `(.L_x_318) ;  /* 0x0000006000017945 */ /* 0x000fe80003800000 */
[----:B------:R0:W-:Y:S01]  /*adc0*/  @!P3 STG.E.U8 desc[UR36][R6.64+0x18], R3 ;  /* 0x000018030600b986 */ /* 0x0001e2000c101124 */
[----:B------:R-:W-:Y:S05]  /*add0*/  @P5 BRA `(.L_x_319) ;  /* 0x00000000000c5947 */ /* 0x000fea0003800000 */
[----:B------:R-:W0:Y:S02]  /*ade0*/  LDG.E.U8 R16, desc[UR36][R14.64+0x19] ;  /* 0x000019240e107981 */ /* 0x000e24000c1e1100 */
[----:B0-----:R-:W-:-:S05]  /*adf0*/  PRMT R3, R16, 0x8880, RZ ;  /* 0x0000888010037816 */ /* 0x001fca00000000ff */
[----:B------:R-:W-:-:S07]  /*ae00*/  IMAD R2, R3, R18, RZ ;  /* 0x0000001203027224 */ /* 0x000fce00078e02ff */
.L_x_319:
[----:B------:R-:W-:Y:S05]  /*ae10*/  BSYNC B1 ;  /* 0x0000000000017941 */ /* 0x000fea0003800000 */
.L_x_318:
[----:B------:R-:W-:Y:S01]  /*ae20*/  @!P5 IMAD R37, R37, R17, R2 ;  /* 0x000000112525d224 */ /* 0x000fe200078e0202 */
[----:B------:R-:W-:Y:S04]  /*ae30*/  BSSY B1, `(.L_x_320) ;  /* 0x0000006000017945 */ /* 0x000fe80003800000 */
[----:B------:R0:W-:Y:S01]  /*ae40*/  @!P5 STG.E.U8 desc[UR36][R6.64+0x19], R37 ;  /* 0x000019250600d986 */ /* 0x0001e2000c101124 */
[----:B------:R-:W-:Y:S05]  /*ae50*/  @P6 BRA `(.L_x_321) ;  /* 0x00000000000c6947 */ /* 0x000fea0003800000 */
[----:B------:R-:W0:Y:S02]  /*ae60*/  LDG.E.U8 R16, desc[UR36][R156.64+0x18] ;  /* 0x000018249c107981 */ /* 0x000e24000c1e1100 */
[----:B0-----:R-:W-:-:S05]  /*ae70*/  PRMT R3, R16, 0x8880, RZ ;  /* 0x0000888010037816 */ /* 0x001fca00000000ff */
[----:B------:R-:W-:-:S07]  /*ae80*/  IMAD R2, R3, R18, RZ ;  /* 0x0000001203027224 */ /* 0x000fce00078e02ff */
.L_x_321:
[----:B------:R-:W-:Y:S05]  /*ae90*/  BSYNC B1 ;  /* 0x0000000000017941 */ /* 0x000fea0003800000 */
.L_x_320:
[----:B0-----:R-:W-:Y:S01]  /*aea0*/  @!P6 IMAD R3, R38, R17, R2 ;  /* 0x000000112603e224 */ /* 0x001fe200078e0202 */
[----:B------:R-:W-:Y:S04]  /*aeb0*/  BSSY B1, `(.L_x_322) ;  /* 0x0000006000017945 */ /* 0x000fe80003800000 */
[----:B------:R0:W-:Y:S01]  /*aec0*/  @!P6 STG.E.U8 desc[UR36][R8.64+0x18], R3 ;  /* 0x000018030800e986 */ /* 0x0001e2000c101124 */
[----:B------:R-:W-:Y:S05]  /*aed0*/  @P1 BRA `(.L_x_323) ;  /* 0x00000000000c1947 */ /* 0x000fea0003800000 */
[----:B------:R-:W0:Y:S02]  /*aee0*/  LDG.E.U8 R16, desc[UR36][R156.64+0x19] ;  /* 0x000019249c107981 */ /* 0x000e24000c1e1100 */
[----:B0-----:R-:W-:-:S05]  /*aef0*/  PRMT R3, R16, 0x8880, RZ ;  /* 0x0000888010037816 */ /* 0x001fca00000000ff */
[----:B------:R-:W-:-:S07]  /*af00*/  IMAD R2, R3, R18, RZ ;  /* 0x0000001203027224 */ /* 0x000fce00078e02ff */
.L_x_323:
[----:B------:R-:W-:Y:S05]  /*af10*/  BSYNC B1 ;  /* 0x0000000000017941 */ /* 0x000fea0003800000 */
.L_x_322:
        /* <DEDUP_REMOVED lines=12> */
.L_x_325:
[----:B------:R-:W-:Y:S05]  /*afe0*/  BSYNC B1 ;  /* 0x0000000000017941 */ /* 0x000fea0003800000 */
.L_x_324:
[----:B0-----:R-:W-:Y:S01]  /*aff0*/  @!P4 IMAD R3, R40, R17, R2 ;  /* 0x000000112803c224 */ /* 0x001fe200078e0202 */
[----:B------:R-:W-:Y:S04]  /*b000*/  BSSY B1, `(.L_x_326) ;  /* 0x0000006000017945 */ /* 0x000fe80003800000 */
[----:B------:R0:W-:Y:S01]  /*b010*/  @!P4 STG.E.U8 desc[UR36][R6.64+0x20], R3 ;  /* 0x000020030600c986 */ /* 0x0001e2000c101124 */
[----:B------:R-:W-:Y:S05]  /*b020*/  @P3 BRA `(.L_x_327) ;  /* 0x00000000000c3947 */ /* 0x000fea0003800000 */
[----:B------:R-:W0:Y:S02]  /*b030*/  LDG.E.U8 R16, desc[UR36][R14.64+0x21] ;  /* 0x000021240e107981 */ /* 0x000e24000c1e1100 */
[----:B0-----:R-:W-:-:S05]  /*b040*/  PRMT R3, R16, 0x8880, RZ ;  /* 0x0000888010037816 */ /* 0x001fca00000000ff */
[----:B------:R-:W-:-:S07]  /*b050*/  IMAD R2, R3, R18, RZ ;  /* 0x0000001203027224 */ /* 0x000fce00078e02ff */
.L_x_327:
[----:B------:R-:W-:Y:S05]  /*b060*/  BSYNC B1 ;  /* 0x0000000000017941 */ /* 0x000fea0003800000 */
.L_x_326:
[----:B------:R-:W-:Y:S01]  /*b070*/  @!P3 IMAD R41, R41, R17, R2 ;  /* 0x000000112929b224 */ /* 0x000fe200078e0202 */
[----:B------:R-:W-:Y:S04]  /*b080*/  BSSY B1, `(.L_x_328) ;  /* 0x0000006000017945 */ /* 0x000fe80003800000 */
[----:B------:R0:W-:Y:S01]  /*b090*/  @!P3 STG.E.U8 desc[UR36][R6.64+0x21], R41 ;  /* 0x000021290600b986 */ /* 0x0001e2000c101124 */
[----:B------:R-:W-:Y:S05]  /*b0a0*/  @P5 BRA `(.L_x_329) ;  /* 0x00000000000c5947 */ /* 0x000fea0003800000 */
[----:B------:R-:W0:Y:S02]  /*b0b0*/  LDG.E.U8 R16, desc[UR36][R156.64+0x20] ;  /* 0x000020249c107981 */ /* 0x000e24000c1e1100 */
[----:B0-----:R-:W-:-:S05]  /*b0c0*/  PRMT R3, R16, 0x8880, RZ ;  /* 0x0000888010037816 */ /* 0x001fca00000000ff */
[----:B------:R-:W-:-:S07]  /*b0d0*/  IMAD R2, R3, R18, RZ ;  /* 0x0000001203027224 */ /* 0x000fce00078e02ff */
.L_x_329:
[----:B------:R-:W-:Y:S05]  /*b0e0*/  BSYNC B1 ;  /* 0x0000000000017941 */ /* 0x000fea0003800000 */
.L_x_328:
[----:B0-----:R-:W-:Y:S01]  /*b0f0*/  @!P5 IMAD R3, R42, R17, R2 ;  /* 0x000000112a03d224 */ /* 0x001fe200078e0202 */
[----:B------:R-:W-:Y:S04]  /*b100*/  BSSY B1, `(.L_x_330) ;  /* 0x0000006000017945 */ /* 0x000fe80003800000 */
[----:B------:R0:W-:Y:S01]  /*b110*/  @!P5 STG.E.U8 desc[UR36][R8.64+0x20], R3 ;  /* 0x000020030800d986 */ /* 0x0001e2000c101124 */
[----:B------:R-:W-:Y:S05]  /*b120*/  @P6 BRA `(.L_x_331) ;  /* 0x00000000000c6947 */ /* 0x000fea0003800000 */
[----:B------:R-:W0:Y:S02]  /*b130*/  LDG.E.U8 R16, desc[UR36][R156.64+0x21] ;  /* 0x000021249c107981 */ /* 0x000e24000c1e1100 */
[----:B0-----:R-:W-:-:S05]  /*b140*/  PRMT R3, R16, 0x8880, RZ ;  /* 0x0000888010037816 */ /* 0x001fca00000000ff */
[----:B------:R-:W-:-:S07]  /*b150*/  IMAD R2, R3, R18, RZ ;  /* 0x0000001203027224 */ /* 0x000fce00078e02ff */
.L_x_331:
[----:B------:R-:W-:Y:S05]  /*b160*/  BSYNC B1 ;  /* 0x0000000000017941 */ /* 0x000fea0003800000 */
.L_x_330:
[----:B------:R-:W-:Y:S01]  /*b170*/  @!P6 IMAD R43, R43, R17, R2 ;  /* 0x000000112b2be224 */ /* 0x000fe200078e0202 */
[----:B------:R-:W-:Y:S04]  /*b180*/  BSSY B1, `(.L_x_332) ;  /* 0x0000006000017945 */ /* 0x000fe80003800000 */
[----:B------:R0:W-:Y:S01]  /*b190*/  @!P6 STG.E.U8 desc[UR36][R8.64+0x21], R43 ;  /* 0x0000212b0800e986 */ /* 0x0001e2000c101124 */
[----:B------:R-:W-:Y:S05]  /*b1a0*/  @P1 BRA `(.L_x_333) ;  /* 0x00000000000c1947 */ /* 0x000fea0003800000 */
[----:B------:R-:W0:Y:S02]  /*b1b0*/  LDG.E.U8 R16, desc[UR36][R14.64+0x28] ;  /* 0x000028240e107981 */ /* 0x000e24000c1e1100 */
[----:B0-----:R-:W-:-:S05]  /*b1c0*/  PRMT R3, R16, 0x8880, RZ ;  /* 0x0000888010037816 */ /* 0x001fca00000000ff */
[----:B------:R-:W-:-:S07]  /*b1d0*/  IMAD R2, R3, R18, RZ ;  /* 0x0000001203027224 */ /* 0x000fce00078e02ff */
.L_x_333:
[----:B------:R-:W-:Y:S05]  /*b1e0*/  BSYNC B1 ;  /* 0x0000000000017941 */ /* 0x000fea0003800000 */
.L_x_332:
        /* <DEDUP_REMOVED lines=12> */
.L_x_335:
[----:B------:R-:W-:Y:S05]  /*b2b0*/  BSYNC B1 ;  /* 0x0000000000017941 */ /* 0x000fea0003800000 */
.L_x_334:
[----:B------:R-:W-:Y:S01]  /*b2c0*/  @!P4 IMAD R45, R45, R17, R2 ;  /* 0x000000112d2dc224 */ /* 0x000fe200078e0202 */
[----:B------:R-:W-:Y:S04]  /*b2d0*/  BSSY B1, `(.L_x_336) ;  /* 0x0000006000017945 */ /* 0x000fe80003800000 */
[----:B------:R0:W-:Y:S01]  /*b2e0*/  @!P4 STG.E.U8 desc[UR36][R6.64+0x29], R45 ;  /* 0x0000292d0600c986 */ /* 0x0001e2000c101124 */
[----:B------:R-:W-:Y:S05]  /*b2f0*/  @P3 BRA `(.L_x_337) ;  /* 0x00000000000c3947 */ /* 0x000fea0003800000 */
[----:B------:R-:W0:Y:S02]  /*b300*/  LDG.E.U8 R16, desc[UR36][R156.64+0x28] ;  /* 0x000028249c107981 */ /* 0x000e24000c1e1100 */
[----:B0-----:R-:W-:-:S05]  /*b310*/  PRMT R3, R16, 0x8880, RZ ;  /* 0x0000888010037816 */ /* 0x001fca00000000ff */
[----:B------:R-:W-:-:S07]  /*b320*/  IMAD R2, R3, R18, RZ ;  /* 0x0000001203027224 */ /* 0x000fce00078e02ff */
.L_x_337:
[----:B------:R-:W-:Y:S05]  /*b330*/  BSYNC B1 ;  /* 0x0000000000017941 */ /* 0x000fea0003800000 */
.L_x_336:
[----:B0-----:R-:W-:Y:S01]  /*b340*/  @!P3 IMAD R3, R46, R17, R2 ;  /* 0x000000112e03b224 */ /* 0x001fe200078e0202 */
[----:B------:R-:W-:Y:S04]  /*b350*/  BSSY B1, `(.L_x_338) ;  /* 0x0000006000017945 */ /* 0x000fe80003800000 */
[----:B------:R0:W-:Y:S01]  /*b360*/  @!P3 STG.E.U8 desc[UR36][R8.64+0x28], R3 ;  /* 0x000028030800b986 */ /* 0x0001e2000c101124 */
[----:B------:R-:W-:Y:S05]  /*b370*/  @P5 BRA `(.L_x_339) ;  /* 0x00000000000c5947 */ /* 0x000fea0003800000 */
[----:B------:R-:W0:Y:S02]  /*b380*/  LDG.E.U8 R16, desc[UR36][R156.64+0x29] ;  /* 0x000029249c107981 */ /* 0x000e24000c1e1100 */
[----:B0-----:R-:W-:-:S05]  /*b390*/  PRMT R3, R16, 0x8880, RZ ;  /* 0x0000888010037816 */ /* 0x001fca00000000ff */
[----:B------:R-:W-:-:S07]  /*b3a0*/  IMAD R2, R3, R18, RZ ;  /* 0x0000001203027224 */ /* 0x000fce00078e02ff */
.L_x_339:
[----:B------:R-:W-:Y:S05]  /*b3b0*/  BSYNC B1 ;  /* 0x0000000000017941 */ /* 0x000fea0003800000 */
.L_x_338:
[----:B------:R-:W-:Y:S01]  /*b3c0*/  @!P5 IMAD R47, R47, R17, R2 ;  /* 0x000000112f2fd224 */ /* 0x000fe200078e0202 */
[----:B------:R-:W-:Y:S04]  /*b3d0*/  BSSY B1, `(.L_x_340) ;  /* 0x0000006000017945 */ /* 0x000fe80003800000 */
[----:B------:R0:W-:Y:S01]  /*b3e0*/  @!P5 STG.E.U8 desc[UR36][R8.64+0x29], R47 ;  /* 0x0000292f0800d986 */ /* 0x0001e2000c101124 */
[----:B------:R-:W-:Y:S05]  /*b3f0*/  @P6 BRA `(.L_x_341) ;  /* 0x00000000000c6947 */ /* 0x000fea0003800000 */
[----:B------:R-:W0:Y:S02]  /*b400*/  LDG.E.U8 R16, desc[UR36][R14.64+0x30] ;  /* 0x000030240e107981 */ /* 0x000e24000c1e1100 */
[----:B0-----:R-:W-:-:S05]  /*b410*/  PRMT R3, R16, 0x8880, RZ ;  /* 0x0000888010037816 */ /* 0x001fca00000000ff */
[----:B------:R-:W-:-:S07]  /*b420*/  IMAD R2, R3, R18, RZ ;  /* 0x0000001203027224 */ /* 0x000fce00078e02ff */
.L_x_341:
[----:B------:R-:W-:Y:S05]  /*b430*/  BSYNC B1 ;  /* 0x0000000000017941 */ /* 0x000fea0003800000 */
.L_x_340:
[----:B0-----:R-:W-:Y:S01]  /*b440*/  @!P6 IMAD R3, R48, R17, R2 ;  /* 0x000000113003e224 */ /* 0x001fe200078e0202 */
[----:B------:R-:W-:Y:S04]  /*b450*/  BSSY B1, `(.L_x_342) ;  /* 0x0000006000017945 */ /* 0x000fe80003800000 */
[----:B------:R0:W-:Y:S01]  /*b460*/  @!P6 STG.E.U8 desc[UR36][R6.64+0x30], R3 ;  /* 0x000030030600e986 */ /* 0x0001e2000c101124 */
[----:B------:R-:W-:Y:S05]  /*b470*/  @P1 BRA `(.L_x_343) ;  /* 0x00000000000c1947 */ /* 0x000fea0003800000 */
[----:B------:R-:W0:Y:S02]  /*b480*/  LDG.E.U8 R16, desc[UR36][R14.64+0x31] ;  /* 0x000031240e107981 */ /* 0x000e24000c1e1100 */
[----:B0-----:R-:W-:-:S05]  /*b490*/  PRMT R3, R16, 0x8880, RZ ;  /* 0x0000888010037816 */ /* 0x001fca00000000ff */
[----:B------:R-:W-:-:S07]  /*b4a0*/  IMAD R2, R3, R18, RZ ;  /* 0x0000001203027224 */ /* 0x000fce00078e02ff */
.L_x_343:
[----:B------:R-:W-:Y:S05]  /*b4b0*/  BSYNC B1 ;  /* 0x0000000000017941 */ /* 0x000fea0003800000 */
.L_x_342:
        /* <DEDUP_REMOVED lines=12> */
.L_x_345:
[----:B------:R-:W-:Y:S05]  /*b580*/  BSYNC B1 ;  /* 0x0000000000017941 */ /* 0x000fea0003800000 */
.L_x_344:
[----:B0-----:R-:W-:Y:S01]  /*b590*/  @!P4 IMAD R3, R50, R17, R2 ;  /* 0x000000113203c224 */ /* 0x001fe200078e0202 */
[----:B------:R-:W-:Y:S04]  /*b5a0*/  BSSY B1, `(.L_x_346) ;  /* 0x0000006000017945 */ /* 0x000fe80003800000 */
[----:B------:R0:W-:Y:S01]  /*b5b0*/  @!P4 STG.E.U8 desc[UR36][R8.64+0x30], R3 ;  /* 0x000030030800c986 */ /* 0x0001e2000c101124 */
[----:B------:R-:W-:Y:S05]  /*b5c0*/  @P3 BRA `(.L_x_347) ;  /* 0x00000000000c3947 */ /* 0x000fea0003800000 */
[----:B------:R-:W0:Y:S02]  /*b5d0*/  LDG.E.U8 R16, desc[UR36][R156.64+0x31] ;  /* 0x000031249c107981 */ /* 0x000e24000c1e1100 */
[----:B0-----:R-:W-:-:S05]  /*b5e0*/  PRMT R3, R16, 0x8880, RZ ;  /* 0x0000888010037816 */ /* 0x001fca00000000ff */
[----:B------:R-:W-:-:S07]  /*b5f0*/  IMAD R2, R3, R18, RZ ;  /* 0x0000001203027224 */ /* 0x000fce00078e02ff */
.L_x_347:
[----:B------:R-:W-:Y:S05]  /*b600*/  BSYNC B1 ;  /* 0x0000000000017941 */ /* 0x000fea0003800000 */
.L_x_346:
[----:B------:R-:W-:Y:S01]  /*b610*/  @!P3 IMAD R51, R51, R17, R2 ;  /* 0x000000113333b224 */ /* 0x000fe200078e0202 */
[----:B------:R-:W-:Y:S04]  /*b620*/  BSSY B1, `(.L_x_348) ;  /* 0x0000006000017945 */ /* 0x000fe80003800000 */
[----:B------:R0:W-:Y:S01]  /*b630*/  @!P3 STG.E.U8 desc[UR36][R8.64+0x31], R51 ;  /* 0x000031330800b986 */ /* 0x0001e2000c101124 */
[----:B------:R-:W-:Y:S05]  /*b640*/  @P5 BRA `(.L_x_349) ;  /* 0x00000000000c5947 */ /* 0x000fea0003800000 */
[----:B------:R-:W0:Y:S02]  /*b650*/  LDG.E.U8 R16, desc[UR36][R14.64+0x38] ;  /* 0x000038240e107981 */ /* 0x000e24000c1e1100 */
[----:B0-----:R-:W-:-:S05]  /*b660*/  PRMT R3, R16, 0x8880, RZ ;  /* 0x0000888010037816 */ /* 0x001fca00000000ff */
[----:B------:R-:W-:-:S07]  /*b670*/  IMAD R2, R3, R18, RZ ;  /* 0x0000001203027224 */ /* 0x000fce00078e02ff */
.L_x_349:
[----:B------:R-:W-:Y:S05]  /*b680*/  BSYNC B1 ;  /* 0x0000000000017941 */ /* 0x000fea0003800000 */
.L_x_348:
[----:B0-----:R-:W-:Y:S01]  /*b690*/  @!P5 IMAD R3, R52, R17, R2 ;  /* 0x000000113403d224 */ /* 0x001fe200078e0202 */
[----:B------:R-:W-:Y:S04]  /*b6a0*/  BSSY B1, `(.L_x_350) ;  /* 0x0000006000017945 */ /* 0x000fe80003800000 */
[----:B------:R0:W-:Y:S01]  /*b6b0*/  @!P5 STG.E.U8 desc[UR36][R6.64+0x38], R3 ;  /* 0x000038030600d986 */ /* 0x0001e2000c101124 */
[----:B------:R-:W-:Y:S05]  /*b6c0*/  @P6 BRA `(.L_x_351) ;  /* 0x00000000000c6947 */ /* 0x000fea0003800000 */
[----:B------:R-:W0:Y:S02]  /*b6d0*/  LDG.E.U8 R16, desc[UR36][R14.64+0x39] ;  /* 0x000039240e107981 */ /* 0x000e24000c1e1100 */
[----:B0-----:R-:W-:-:S05]  /*b6e0*/  PRMT R3, R16, 0x8880, RZ ;  /* 0x0000888010037816 */ /* 0x001fca00000000ff */
[----:B------:R-:W-:-:S07]  /*b6f0*/  IMAD R2, R3, R18, RZ ;  /* 0x0000001203027224 */ /* 0x000fce00078e02ff */
.L_x_351:
[----:B------:R-:W-:Y:S05]  /*b700*/  BSYNC B1 ;  /* 0x0000000000017941 */ /* 0x000fea0003800000 */
.L_x_350:
[----:B------:R-:W-:Y:S01]  /*b710*/  @!P6 IMAD R53, R53, R17, R2 ;  /* 0x000000113535e224 */ /* 0x000fe200078e0202 */
[----:B------:R-:W-:Y:S04]  /*b720*/  BSSY B1, `(.L_x_352) ;  /* 0x0000006000017945 */ /* 0x000fe80003800000 */
[----:B------:R0:W-:Y:S01]  /*b730*/  @!P6 STG.E.U8 desc[UR36][R6.64+0x39], R53 ;  /* 0x000039350600e986 */ /* 0x0001e2000c101124 */
[----:B------:R-:W-:Y:S05]  /*b740*/  @P1 BRA `(.L_x_353) ;  /* 0x00000000000c1947 */ /* 0x000fea0003800000 */
[----:B------:R-:W0:Y:S02]  /*b750*/  LDG.E.U8 R16, desc[UR36][R156.64+0x38] ;  /* 0x000038249c107981 */ /* 0x000e24000c1e1100 */
[----:B0-----:R-:W-:-:S05]  /*b760*/  PRMT R3, R16, 0x8880, RZ ;  /* 0x0000888010037816 */ /* 0x001fca00000000ff */
[----:B------:R-:W-:-:S07]  /*b770*/  IMAD R2, R3, R18, RZ ;  /* 0x0000001203027224 */ /* 0x000fce00078e02ff */
.L_x_353:
[----:B------:R-:W-:Y:S05]  /*b780*/  BSYNC B1 ;  /* 0x0000000000017941 */ /* 0x000fea0003800000 */
.L_x_352:
        /* <DEDUP_REMOVED lines=12> */
.L_x_355:
[----:B------:R-:W-:Y:S05]  /*b850*/  BSYNC B1 ;  /* 0x0000000000017941 */ /* 0x000fea0003800000 */
.L_x_354:
[----:B------:R-:W-:Y:S01]  /*b860*/  @!P4 IMAD R55, R55, R17, R2 ;  /* 0x000000113737c224 */ /* 0x000fe200078e0202 */
[----:B------:R-:W-:Y:S04]  /*b870*/  BSSY B1, `(.L_x_356) ;  /* 0x0000006000017945 */ /* 0x000fe80003800000 */
[----:B------:R0:W-:Y:S01]  /*b880*/  @!P4 STG.E.U8 desc[UR36][R8.64+0x39], R55 ;  /* 0x000039370800c986 */ /* 0x0001e2000c101124 */
[----:B------:R-:W-:Y:S05]  /*b890*/  @P3 BRA `(.L_x_357) ;  /* 0x00000000000c3947 */ /* 0x000fea0003800000 */
[----:B------:R-:W0:Y:S02]  /*b8a0*/  LDG.E.U8 R16, desc[UR36][R14.64+0x40] ;  /* 0x000040240e107981 */ /* 0x000e24000c1e1100 */
[----:B0-----:R-:W-:-:S05]  /*b8b0*/  PRMT R3, R16, 0x8880, RZ ;  /* 0x0000888010037816 */ /* 0x001fca00000000ff */
[----:B------:R-:W-:-:S07]  /*b8c0*/  IMAD R2, R3, R18, RZ ;  /* 0x0000001203027224 */ /* 0x000fce00078e02ff */
.L_x_357:
[----:B------:R-:W-:Y:S05]  /*b8d0*/  BSYNC B1 ;  /* 0x0000000000017941 */ /* 0x000fea0003800000 */
.L_x_356:
[----:B0-----:R-:W-:Y:S01]  /*b8e0*/  @!P3 IMAD R3, R56, R17, R2 ;  /* 0x000000113803b224 */ /* 0x001fe200078e0202 */
[----:B------:R-:W-:Y:S04]  /*b8f0*/  BSSY B1, `(.L_x_358) ;  /* 0x0000006000017945 */ /* 0x000fe80003800000 */
[----:B------:R0:W-:Y:S01]  /*b900*/  @!P3 STG.E.U8 desc[UR36][R6.64+0x40], R3 ;  /* 0x000040030600b986 */ /* 0x0001e2000c101124 */
[----:B------:R-:W-:Y:S05]  /*b910*/  @P5 BRA `(.L_x_359) ;  /* 0x00000000000c5947 */ /* 0x000fea0003800000 */
[----:B------:R-:W0:Y:S02]  /*b920*/  LDG.E.U8 R16, desc[UR36][R14.64+0x41] ;  /* 0x000041240e107981 */ /* 0x000e24000c1e1100 */
[----:B0-----:R-:W-:-:S05]  /*b930*/  PRMT R3, R16, 0x8880, RZ ;  /* 0x0000888010037816 */ /* 0x001fca00000000ff */
[----:B------:R-:W-:-:S07]  /*b940*/  IMAD R2, R3, R18, RZ ;  /* 0x0000001203027224 */ /* 0x000fce00078e02ff */
.L_x_359:
[----:B------:R-:W-:Y:S05]  /*b950*/  BSYNC B1 ;  /* 0x0000000000017941 */ /* 0x000fea0003800000 */
.L_x_358:
[----:B------:R-:W-:Y:S01]  /*b960*/  @!P5 IMAD R57, R57, R17, R2 ;  /* 0x000000113939d224 */ /* 0x000fe200078e0202 */
[----:B------:R-:W-:Y:S04]  /*b970*/  BSSY B1, `(.L_x_360) ;  /* 0x0000006000017945 */ /* 0x000fe80003800000 */
[----:B------:R0:W-:Y:S01]  /*b980*/  @!P5 STG.E.U8 desc[UR36][R6.64+0x41], R57 ;  /* 0x000041390600d986 */ /* 0x0001e2000c101124 */
[----:B------:R-:W-:Y:S05]  /*b990*/  @P6 BRA `(.L_x_361) ;  /* 0x00000000000c6947 */ /* 0x000fea0003800000 */
[----:B------:R-:W0:Y:S02]  /*b9a0*/  LDG.E.U8 R16, desc[UR36][R156.64+0x40] ;  /* 0x000040249c107981 */ /* 0x000e24000c1e1100 */
[----:B0-----:R-:W-:-:S05]  /*b9b0*/  PRMT R3, R16, 0x8880, RZ ;  /* 0x0000888010037816 */ /* 0x001fca00000000ff */
[----:B------:R-:W-:-:S07]  /*b9c0*/  IMAD R2, R3, R18, RZ ;  /* 0x0000001203027224 */ /* 0x000fce00078e02ff */
.L_x_361:
[----:B------:R-:W-:Y:S05]  /*b9d0*/  BSYNC B1 ;  /* 0x0000000000017941 */ /* 0x000fea0003800000 */
.L_x_360:
[----:B0-----:R-:W-:Y:S01]  /*b9e0*/  @!P6 IMAD R3, R58, R17, R2 ;  /* 0x000000113a03e224 */ /* 0x001fe200078e0202 */
[----:B------:R-:W-:Y:S04]  /*b9f0*/  BSSY B1, `(.L_x_362) ;  /* 0x0000006000017945 */ /* 0x000fe80003800000 */
[----:B------:R0:W-:Y:S01]  /*ba00*/  @!P6 STG.E.U8 desc[UR36][R8.64+0x40], R3 ;  /* 0x000040030800e986 */ /* 0x0001e2000c101124 */
[----:B------:R-:W-:Y:S05]  /*ba10*/  @P1 BRA `(.L_x_363) ;  /* 0x00000000000c1947 */ /* 0x000fea0003800000 */
[----:B------:R-:W0:Y:S02]  /*ba20*/  LDG.E.U8 R16, desc[UR36][R156.64+0x41] ;  /* 0x000041249c107981 */ /* 0x000e24000c1e1100 */
[----:B0-----:R-:W-:-:S05]  /*ba30*/  PRMT R3, R16, 0x8880, RZ ;  /* 0x0000888010037816 */ /* 0x001fca00000000ff */
[----:B------:R-:W-:-:S07]  /*ba40*/  IMAD R2, R3, R18, RZ ;  /* 0x0000001203027224 */ /* 0x000fce00078e02ff */
.L_x_363:
[----:B------:R-:W-:Y:S05]  /*ba50*/  BSYNC B1 ;  /* 0x0000000000017941 */ /* 0x000fea0003800000 */
.L_x_362:
        /* <DEDUP_REMOVED lines=12> */
.L_x_365:
[----:B------:R-:W-:Y:S05]  /*bb20*/  BSYNC B1 ;  /* 0x0000000000017941 */ /* 0x000fea0003800000 */
.L_x_364:
[----:B0-----:R-:W-:Y:S01]  /*bb30*/  @!P4 IMAD R3, R60, R17, R2 ;  /* 0x000000113c03c224 */ /* 0x001fe200078e0202 */
[----:B------:R-:W-:Y:S04]  /*bb40*/  BSSY B1, `(.L_x_366) ;  /* 0x0000006000017945 */ /* 0x000fe80003800000 */
[----:B------:R0:W-:Y:S01]  /*bb50*/  @!P4 STG.E.U8 desc[UR36][R6.64+0x48], R3 ;  /* 0x000048030600c986 */ /* 0x0001e2000c101124 */
[----:B------:R-:W-:Y:S05]  /*bb60*/  @P3 BRA `(.L_x_367) ;  /* 0x00000000000c3947 */ /* 0x000fea0003800000 */
[----:B------:R-:W0:Y:S02]  /*bb70*/  LDG.E.U8 R16, desc[UR36][R14.64+0x49] ;  /* 0x000049240e107981 */ /* 0x000e24000c1e1100 */
[----:B0-----:R-:W-:-:S05]  /*bb80*/  PRMT R3, R16, 0x8880, RZ ;  /* 0x0000888010037816 */ /* 0x001fca00000000ff */
[----:B------:R-:W-:-:S07]  /*bb90*/  IMAD R2, R3, R18, RZ ;  /* 0x0000001203027224 */ /* 0x000fce00078e02ff */
.L_x_367:
[----:B------:R-:W-:Y:S05]  /*bba0*/  BSYNC B1 ;  /* 0x0000000000017941 */ /* 0x000fea0003800000 */
.L_x_366:
[----:B------:R-:W-:Y:S01]  /*bbb0*/  @!P3 IMAD R61, R61, R17, R2 ;  /* 0x000000113d3db224 */ /* 0x000fe200078e0202 */
[----:B------:R-:W-:Y:S04]  /*bbc0*/  BSSY B1, `(.L_x_368) ;  /* 0x0000006000017945 */ /* 0x000fe80003800000 */
[----:B------:R0:W-:Y:S01]  /*bbd0*/  @!P3 STG.E.U8 desc[UR36][R6.64+0x49], R61 ;  /* 0x0000493d0600b986 */ /* 0x0001e2000c101124 */
[----:B------:R-:W-:Y:S05]  /*bbe0*/  @P5 BRA `(.L_x_369) ;  /* 0x00000000000c5947 */ /* 0x000fea0003800000 */
[----:B------:R-:W0:Y:S02]  /*bbf0*/  LDG.E.U8 R16, desc[UR36][R156.64+0x48] ;  /* 0x000048249c107981 */ /* 0x000e24000c1e1100 */
[----:B0-----:R-:W-:-:S05]  /*bc00*/  PRMT R3, R16, 0x8880, RZ ;  /* 0x0000888010037816 */ /* 0x001fca00000000ff */
[----:B------:R-:W-:-:S07]  /*bc10*/  IMAD R2, R3, R18, RZ ;  /* 0x0000001203027224 */ /* 0x000fce00078e02ff */
.L_x_369:
[----:B------:R-:W-:Y:S05]  /*bc20*/  BSYNC B1 ;  /* 0x0000000000017941 */ /* 0x000fea0003800000 */
.L_x_368:
[----:B0-----:R-:W-:Y:S01]  /*bc30*/  @!P5 IMAD R3, R62, R17, R2 ;  /* 0x000000113e03d224 */ /* 0x001fe200078e0202 */
[----:B------:R-:W-:Y:S04]  /*bc40*/  BSSY B1, `(.L_x_370) ;  /* 0x0000006000017945 */ /* 0x000fe80003800000 */
[----:B------:R0:W-:Y:S01]  /*bc50*/  @!P5 STG.E.U8 desc[UR36][R8.64+0x48], R3 ;  /* 0x000048030800d986 */ /* 0x0001e2000c101124 */
[----:B------:R-:W-:Y:S05]  /*bc60*/  @P6 BRA `(.L_x_371) ;  /* 0x00000000000c6947 */ /* 0x000fea0003800000 */
[----:B------:R-:W0:Y:S02]  /*bc70*/  LDG.E.U8 R16, desc[UR36][R156.64+0x49] ;  /* 0x000049249c107981 */ /* 0x000e24000c1e1100 */
[----:B0-----:R-:W-:-:S05]  /*bc80*/  PRMT R3, R16, 0x8880, RZ ;  /* 0x0000888010037816 */ /* 0x001fca00000000ff */
[----:B------:R-:W-:-:S07]  /*bc90*/  IMAD R2, R3, R18, RZ ;  /* 0x0000001203027224 */ /* 0x000fce00078e02ff */
.L_x_371:
[----:B------:R-:W-:Y:S05]  /*bca0*/  BSYNC B1 ;  /* 0x0000000000017941 */ /* 0x000fea0003800000 */
.L_x_370:
[----:B------:R-:W-:Y:S01]  /*bcb0*/  @!P6 IMAD R63, R63, R17, R2 ;  /* 0x000000113f3fe224 */ /* 0x000fe200078e0202 */
[----:B------:R-:W-:Y:S04]  /*bcc0*/  BSSY B1, `(.L_x_372) ;  /* 0x0000006000017945 */ /* 0x000fe80003800000 */
[----:B------:R0:W-:Y:S01]  /*bcd0*/  @!P6 STG.E.U8 desc[UR36][R8.64+0x49], R63 ;  /* 0x0000493f0800e986 */ /* 0x0001e2000c101124 */
[----:B------:R-:W-:Y:S05]  /*bce0*/  @P1 BRA `(.L_x_373) ;  /* 0x00000000000c1947 */ /* 0x000fea0003800000 */
[----:B------:R-:W0:Y:S02]  /*bcf0*/  LDG.E.U8 R16, desc[UR36][R14.64+0x50] ;  /* 0x000050240e107981 */ /* 0x000e24000c1e1100 */
[----:B0-----:R-:W-:-:S05]  /*bd00*/  PRMT R3, R16, 0x8880, RZ ;  /* 0x0000888010037816 */ /* 0x001fca00000000ff */
[----:B------:R-:W-:-:S07]  /*bd10*/  IMAD R2, R3, R18, RZ ;  /* 0x0000001203027224 */ /* 0x000fce00078e02ff */
.L_x_373:
[----:B------:R-:W-:Y:S05]  /*bd20*/  BSYNC B1 ;  /* 0x0000000000017941 */ /* 0x000fea0003800000 */
.L_x_372:
        /* <DEDUP_REMOVED lines=12> */
.L_x_375:
[----:B------:R-:W-:Y:S05]  /*bdf0*/  BSYNC B1 ;  /* 0x0000000000017941 */ /* 0x000fea0003800000 */
.L_x_374:
[----:B------:R-:W-:Y:S01]  /*be00*/  @!P4 IMAD R65, R65, R17, R2 ;  /* 0x000000114141c224 */ /* 0x000fe200078e0202 */
[----:B------:R-:W-:Y:S04]  /*be10*/  BSSY B1, `(.L_x_376) ;  /* 0x0000006000017945 */ /* 0x000fe80003800000 */
[----:B------:R0:W-:Y:S01]  /*be20*/  @!P4 STG.E.U8 desc[UR36][R6.64+0x51], R65 ;  /* 0x000051410600c986 */ /* 0x0001e2000c101124 */
[----:B------:R-:W-:Y:S05]  /*be30*/  @P3 BRA `(.L_x_377) ;  /* 0x00000000000c3947 */ /* 0x000fea0003800000 */
[----:B------:R-:W0:Y:S02]  /*be40*/  LDG.E.U8 R16, desc[UR36][R156.64+0x50] ;  /* 0x000050249c107981 */ /* 0x000e24000c1e1100 */
[----:B0-----:R-:W-:-:S05]  /*be50*/  PRMT R3, R16, 0x8880, RZ ;  /* 0x0000888010037816 */ /* 0x001fca00000000ff */
[----:B------:R-:W-:-:S07]  /*be60*/  IMAD R2, R3, R18, RZ ;  /* 0x0000001203027224 */ /* 0x000fce00078e02ff */
.L_x_377:
[----:B------:R-:W-:Y:S05]  /*be70*/  BSYNC B1 ;  /* 0x0000000000017941 */ /* 0x000fea0003800000 */
.L_x_376:
[----:B0-----:R-:W-:Y:S01]  /*be80*/  @!P3 IMAD R3, R66, R17, R2 ;  /* 0x000000114203b224 */ /* 0x001fe200078e0202 */
[----:B------:R-:W-:Y:S04]  /*be90*/  BSSY B1, `(.L_x_378) ;  /* 0x0000006000017945 */ /* 0x000fe80003800000 */
[----:B------:R0:W-:Y:S01]  /*bea0*/  @!P3 STG.E.U8 desc[UR36][R8.64+0x50], R3 ;  /* 0x000050030800b986 */ /* 0x0001e2000c101124 */
[----:B------:R-:W-:Y:S05]  /*beb0*/  @P5 BRA `(.L_x_379) ;  /* 0x00000000000c5947 */ /* 0x000fea0003800000 */
[----:B------:R-:W0:Y:S02]  /*bec0*/  LDG.E.U8 R16, desc[UR36][R156.64+0x51] ;  /* 0x000051249c107981 */ /* 0x000e24000c1e1100 */
[----:B0-----:R-:W-:-:S05]  /*bed0*/  PRMT R3, R16, 0x8880, RZ ;  /* 0x0000888010037816 */ /* 0x001fca00000000ff */
[----:B------:R-:W-:-:S07]  /*bee0*/  IMAD R2, R3, R18, RZ ;  /* 0x0000001203027224 */ /* 0x000fce00078e02ff */
.L_x_379:
[----:B------:R-:W-:Y:S05]  /*bef0*/  BSYNC B1 ;  /* 0x0000000000017941 */ /* 0x000fea0003800000 */
.L_x_378:
[----:B------:R-:W-:Y:S01]  /*bf00*/  @!P5 IMAD R67, R67, R17, R2 ;  /* 0x000000114343d224 */ /* 0x000fe200078e0202 */
[----:B------:R-:W-:Y:S04]  /*bf10*/  BSSY B1, `(.L_x_380) ;  /* 0x0000006000017945 */ /* 0x000fe80003800000 */
[----:B------:R0:W-:Y:S01]  /*bf20*/  @!P5 STG.E.U8 desc[UR36][R8.64+0x51], R67 ;  /* 0x000051430800d986 */ /* 0x0001e2000c101124 */
[----:B------:R-:W-:Y:S05]  /*bf30*/  @P6 BRA `(.L_x_381) ;  /* 0x00000000000c6947 */ /* 0x000fea0003800000 */
[----:B------:R-:W0:Y:S02]  /*bf40*/  LDG.E.U8 R16, desc[UR36][R14.64+0x58] ;  /* 0x000058240e107981 */ /* 0x000e24000c1e1100 */
[----:B0-----:R-:W-:-:S05]  /*bf50*/  PRMT R3, R16, 0x8880, RZ ;  /* 0x0000888010037816 */ /* 0x001fca00000000ff */
[----:B------:R-:W-:-:S07]  /*bf60*/  IMAD R2, R3, R18, RZ ;  /* 0x0000001203027224 */ /* 0x000fce00078e02ff */
.L_x_381:
[----:B------:R-:W-:Y:S05]  /*bf70*/  BSYNC B1 ;  /* 0x0000000000017941 */ /* 0x000fea0003800000 */
.L_x_380:
[----:B0-----:R-:W-:Y:S01]  /*bf80*/  @!P6 IMAD R3, R68, R17, R2 ;  /* 0x000000114403e224 */ /* 0x001fe200078e0202 */
[----:B------:R-:W-:Y:S04]  /*bf90*/  BSSY B1, `(.L_x_382) ;  /* 0x0000006000017945 */ /* 0x000fe80003800000 */
[----:B------:R0:W-:Y:S01]  /*bfa0*/  @!P6 STG.E.U8 desc[UR36][R6.64+0x58], R3 ;  /* 0x000058030600e986 */ /* 0x0001e2000c101124 */
[----:B------:R-:W-:Y:S05]  /*bfb0*/  @P1 BRA `(.L_x_383) ;  /* 0x00000000000c1947 */ /* 0x000fea0003800000 */
[----:B------:R-:W0:Y:S02]  /*bfc0*/  LDG.E.U8 R16, desc[UR36][R14.64+0x59] ;  /* 0x000059240e107981 */ /* 0x000e24000c1e1100 */
[----:B0-----:R-:W-:-:S05]  /*bfd0*/  PRMT R3, R16, 0x8880, RZ ;  /* 0x0000888010037816 */ /* 0x001fca00000000ff */
[----:B------:R-:W-:-:S07]  /*bfe0*/  IMAD R2, R3, R18, RZ ;  /* 0x0000001203027224 */ /* 0x000fce00078e02ff */
.L_x_383:
[----:B------:R-:W-:Y:S05]  /*bff0*/  BSYNC B1 ;  /* 0x0000000000017941 */ /* 0x000fea0003800000 */
.L_x_382:
        /* <DEDUP_REMOVED lines=12> */
.L_x_385:
[----:B------:R-:W-:Y:S05]  /*c0c0*/  BSYNC B1 ;  /* 0x0000000000017941 */ /* 0x000fea0003800000 */
.L_x_384:
[----:B0-----:R-:W-:Y:S01]  /*c0d0*/  @!P4 IMAD R3, R70, R17, R2 ;  /* 0x000000114603c224 */ /* 0x001fe200078e0202 */
[----:B------:R-:W-:Y:S04]  /*c0e0*/  BSSY B1, `(.L_x_386) ;  /* 0x0000006000017945 */ /* 0x000fe80003800000 */
[----:B------:R0:W-:Y:S01]  /*c0f0*/  @!P4 STG.E.U8 desc[UR36][R8.64+0x58], R3 ;  /* 0x000058030800c986 */ /* 0x0001e2000c101124 */
[----:B------:R-:W-:Y:S05]  /*c100*/  @P3 BRA `(.L_x_387) ;  /* 0x00000000000c3947 */ /* 0x000fea0003800000 */
[----:B------:R-:W0:Y:S02]  /*c110*/  LDG.E.U8 R16, desc[UR36][R156.64+0x59] ;  /* 0x000059249c107981 */ /* 0x000e24000c1e1100 */
[----:B0-----:R-:W-:-:S05]  /*c120*/  PRMT R3, R16, 0x8880, RZ ;  /* 0x0000888010037816 */ /* 0x001fca00000000ff */
[----:B------:R-:W-:-:S07]  /*c130*/  IMAD R2, R3, R18, RZ ;  /* 0x0000001203027224 */ /* 0x000fce00078e02ff */
.L_x_387:
[----:B------:R-:W-:Y:S05]  /*c140*/  BSYNC B1 ;  /* 0x0000000000017941 */ /* 0x000fea0003800000 */
.L_x_386:
[----:B------:R-:W-:Y:S01]  /*c150*/  @!P3 IMAD R71, R71, R17, R2 ;  /* 0x000000114747b224 */ /* 0x000fe200078e0202 */
[----:B------:R-:W-:Y:S04]  /*c160*/  BSSY B1, `(.L_x_388) ;  /* 0x0000006000017945 */ /* 0x000fe80003800000 */
[----:B------:R0:W-:Y:S01]  /*c170*/  @!P3 STG.E.U8 desc[UR36][R8.64+0x59], R71 ;  /* 0x000059470800b986 */ /* 0x0001e2000c101124 */
[----:B------:R-:W-:Y:S05]  /*c180*/  @P5 BRA `(.L_x_389) ;  /* 0x00000000000c5947 */ /* 0x000fea0003800000 */
[----:B------:R-:W0:Y:S02]  /*c190*/  LDG.E.U8 R16, desc[UR36][R14.64+0x60] ;  /* 0x000060240e107981 */ /* 0x000e24000c1e1100 */
[----:B0-----:R-:W-:-:S05]  /*c1a0*/  PRMT R3, R16, 0x8880, RZ ;  /* 0x0000888010037816 */ /* 0x001fca00000000ff */
[----:B------:R-:W-:-:S07]  /*c1b0*/  IMAD R2, R3, R18, RZ ;  /* 0x0000001203027224 */ /* 0x000fce00078e02ff */
.L_x_389:
[----:B------:R-:W-:Y:S05]  /*c1c0*/  BSYNC B1 ;  /* 0x0000000000017941 */ /* 0x000fea0003800000 */
.L_x_388:
[----:B0-----:R-:W-:Y:S01]  /*c1d0*/  @!P5 IMAD R3, R72, R17, R2 ;  /* 0x000000114803d224 */ /* 0x001fe200078e0202 */
[----:B------:R-:W-:Y:S04]  /*c1e0*/  BSSY B1, `(.L_x_390) ;  /* 0x0000006000017945 */ /* 0x000fe80003800000 */
[----:B------:R0:W-:Y:S01]  /*c1f0*/  @!P5 STG.E.U8 desc[UR36][R6.64+0x60], R3 ;  /* 0x000060030600d986 */ /* 0x0001e2000c101124 */
[----:B------:R-:W-:Y:S05]  /*c200*/  @P6 BRA `(.L_x_391) ;  /* 0x00000000000c6947 */ /* 0x000fea0003800000 */
[----:B------:R-:W0:Y:S02]  /*c210*/  LDG.E.U8 R16, desc[UR36][R14.64+0x61] ;  /* 0x000061240e107981 */ /* 0x000e24000c1e1100 */
[----:B0-----:R-:W-:-:S05]  /*c220*/  PRMT R3, R16, 0x8880, RZ ;  /* 0x0000888010037816 */ /* 0x001fca00000000ff */
[----:B------:R-:W-:-:S07]  /*c230*/  IMAD R2, R3, R18, RZ ;  /* 0x0000001203027224 */ /* 0x000fce00078e02ff */
.L_x_391:
[----:B------:R-:W-:Y:S05]  /*c240*/  BSYNC B1 ;  /* 0x0000000000017941 */ /* 0x000fea0003800000 */
.L_x_390:
[----:B------:R-:W-:Y:S01]  /*c250*/  @!P6 IMAD R73, R73, R17, R2 ;  /* 0x000000114949e224 */ /* 0x000fe200078e0202 */
[----:B------:R-:W-:Y:S04]  /*c260*/  BSSY B1, `(.L_x_392) ;  /* 0x0000006000017945 */ /* 0x000fe80003800000 */
[----:B------:R0:W-:Y:S01]  /*c270*/  @!P6 STG.E.U8 desc[UR36][R6.64+0x61], R73 ;  /* 0x000061490600e986 */ /* 0x0001e2000c101124 */
[----:B------:R-:W-:Y:S05]  /*c280*/  @P1 BRA `(.L_x_393) ;  /* 0x00000000000c1947 */ /* 0x000fea0003800000 */
[----:B------:R-:W0:Y:S02]  /*c290*/  LDG.E.U8 R16, desc[UR36][R156.64+0x60] ;  /* 0x000060249c107981 */ /* 0x000e24000c1e1100 */
[----:B0-----:R-:W-:-:S05]  /*c2a0*/  PRMT R3, R16, 0x8880, RZ ;  /* 0x0000888010037816 */ /* 0x001fca00000000ff */
[----:B------:R-:W-:-:S07]  /*c2b0*/  IMAD R2, R3, R18, RZ ;  /* 0x0000001203027224 */ /* 0x000fce00078e02ff */
.L_x_393:
[----:B------:R-:W-:Y:S05]  /*c2c0*/  BSYNC B1 ;  /* 0x0000000000017941 */ /* 0x000fea0003800000 */
.L_x_392:
        /* <DEDUP_REMOVED lines=12> */
.L_x_395:
[----:B------:R-:W-:Y:S05]  /*c390*/  BSYNC B1 ;  /* 0x0000000000017941 */ /* 0x000fea0003800000 */
.L_x_394:
[----:B------:R-:W-:Y:S01]  /*c3a0*/  @!P4 IMAD R75, R75, R17, R2 ;  /* 0x000000114b4bc224 */ /* 0x000fe200078e0202 */
[----:B------:R-:W-:Y:S04]  /*c3b0*/  BSSY B1, `(.L_x_396) ;  /* 0x0000006000017945 */ /* 0x000fe80003800000 */
[----:B------:R0:W-:Y:S01]  /*c3c0*/  @!P4 STG.E.U8 desc[UR36][R8.64+0x61], R75 ;  /* 0x0000614b0800c986 */ /* 0x0001e2000c101124 */
[----:B------:R-:W-:Y:S05]  /*c3d0*/  @P3 BRA `(.L_x_397) ;  /* 0x00000000000c3947 */ /* 0x000fea0003800000 */
[----:B------:R-:W0:Y:S02]  /*c3e0*/  LDG.E.U8 R16, desc[UR36][R14.64+0x68] ;  /* 0x000068240e107981 */ /* 0x000e24000c1e1100 */
[----:B0-----:R-:W-:-:S05]  /*c3f0*/  PRMT R3, R16, 0x8880, RZ ;  /* 0x0000888010037816 */ /* 0x001fca00000000ff */
[----:B------:R-:W-:-:S07]  /*c400*/  IMAD R2, R3, R18, RZ ;  /* 0x0000001203027224 */ /* 0x000fce00078e02ff */
.L_x_397:
[----:B------:R-:W-:Y:S05]  /*c410*/  BSYNC B1 ;  /* 0x0000000000017941 */ /* 0x000fea0003800000 */
.L_x_396:
[----:B0-----:R-:W-:Y:S01]  /*c420*/  @!P3 IMAD R3, R76, R17, R2 ;  /* 0x000000114c03b224 */ /* 0x001fe200078e0202 */
[----:B------:R-:W-:Y:S04]  /*c430*/  BSSY B1, `(.L_x_398) ;  /* 0x0000006000017945 */ /* 0x000fe80003800000 */
[----:B------:R0:W-:Y:S01]  /*c440*/  @!P3 STG.E.U8 desc[UR36][R6.64+0x68], R3 ;  /* 0x000068030600b986 */ /* 0x0001e2000c101124 */
[----:B------:R-:W-:Y:S05]  /*c450*/  @P5 BRA `(.L_x_399) ;  /* 0x00000000000c5947 */ /* 0x000fea0003800000 */
[----:B------:R-:W0:Y:S02]  /*c460*/  LDG.E.U8 R16, desc[UR36][R14.64+0x69] ;  /* 0x000069240e107981 */ /* 0x000e24000c1e1100 */
[----:B0-----:R-:W-:-:S05]  /*c470*/  PRMT R3, R16, 0x8880, RZ ;  /* 0x0000888010037816 */ /* 0x001fca00000000ff */
[----:B------:R-:W-:-:S07]  /*c480*/  IMAD R2, R3, R18, RZ ;  /* 0x0000001203027224 */ /* 0x000fce00078e02ff */
.L_x_399:
[----:B------:R-:W-:Y:S05]  /*c490*/  BSYNC B1 ;  /* 0x0000000000017941 */ /* 0x000fea0003800000 */
.L_x_398:
[----:B------:R-:W-:Y:S01]  /*c4a0*/  @!P5 IMAD R77, R77, R17, R2 ;  /* 0x000000114d4dd224 */ /* 0x000fe200078e0202 */
[----:B------:R-:W-:Y:S04]  /*c4b0*/  BSSY B1, `(.L_x_400) ;  /* 0x0000006000017945 */ /* 0x000fe80003800000 */
[----:B------:R0:W-:Y:S01]  /*c4c0*/  @!P5 STG.E.U8 desc[UR36][R6.64+0x69], R77 ;  /* 0x0000694d0600d986 */ /* 0x0001e2000c101124 */
[----:B------:R-:W-:Y:S05]  /*c4d0*/  @P6 BRA `(.L_x_401) ;  /* 0x00000000000c6947 */ /* 0x000fea0003800000 */
[----:B------:R-:W0:Y:S02]  /*c4e0*/  LDG.E.U8 R16, desc[UR36][R156.64+0x68] ;  /* 0x000068249c107981 */ /* 0x000e24000c1e1100 */
[----:B0-----:R-:W-:-:S05]  /*c4f0*/  PRMT R3, R16, 0x8880, RZ ;  /* 0x0000888010037816 */ /* 0x001fca00000000ff */
[----:B------:R-:W-:-:S07]  /*c500*/  IMAD R2, R3, R18, RZ ;  /* 0x0000001203027224 */ /* 0x000fce00078e02ff */
.L_x_401:
[----:B------:R-:W-:Y:S05]  /*c510*/  BSYNC B1 ;  /* 0x0000000000017941 */ /* 0x000fea0003800000 */
.L_x_400:
[----:B0-----:R-:W-:Y:S01]  /*c520*/  @!P6 IMAD R3, R78, R17, R2 ;  /* 0x000000114e03e224 */ /* 0x001fe200078e0202 */
[----:B------:R-:W-:Y:S04]  /*c530*/  BSSY B1, `(.L_x_402) ;  /* 0x0000006000017945 */ /* 0x000fe80003800000 */
[----:B------:R0:W-:Y:S01]  /*c540*/  @!P6 STG.E.U8 desc[UR36][R8.64+0x68], R3 ;  /* 0x000068030800e986 */ /* 0x0001e2000c101124 */
[----:B------:R-:W-:Y:S05]  /*c550*/  @P1 BRA `(.L_x_403) ;  /* 0x00000000000c1947 */ /* 0x000fea0003800000 */
[----:B------:R-:W0:Y:S02]  /*c560*/  LDG.E.U8 R16, desc[UR36][R156.64+0x69] ;  /* 0x000069249c107981 */ /* 0x000e24000c1e1100 */
[----:B0-----:R-:W-:-:S05]  /*c570*/  PRMT R3, R16, 0x8880, RZ ;  /* 0x0000888010037816 */ /* 0x001fca00000000ff */
[----:B------:R-:W-:-:S07]  /*c580*/  IMAD R2, R3, R18, RZ ;  /* 0x0000001203027224 */ /* 0x000fce00078e02ff */
.L_x_403:
[----:B------:R-:W-:Y:S05]  /*c590*/  BSYNC B1 ;  /* 0x0000000000017941 */ /* 0x000fea0003800000 */
.L_x_402:
        /* <DEDUP_REMOVED lines=12> */
.L_x_405:
[----:B------:R-:W-:Y:S05]  /*c660*/  BSYNC B1 ;  /* 0x0000000000017941 */ /* 0x000fea0003800000 */
.L_x_404:
[----:B0-----:R-:W-:Y:S01]  /*c670*/  @!P4 IMAD R3, R80, R17, R2 ;  /* 0x000000115003c224 */ /* 0x001fe200078e0202 */
[----:B------:R-:W-:Y:S04]  /*c680*/  BSSY B1, `(.L_x_406) ;  /* 0x0000006000017945 */ /* 0x000fe80003800000 */
[----:B------:R0:W-:Y:S01]  /*c690*/  @!P4 STG.E.U8 desc[UR36][R6.64+0x70], R3 ;  /* 0x000070030600c986 */ /* 0x0001e2000c101124 */
[----:B------:R-:W-:Y:S05]  /*c6a0*/  @P3 BRA `(.L_x_407) ;  /* 0x00000000000c3947 */ /* 0x000fea0003800000 */
[----:B------:R-:W0:Y:S02]  /*c6b0*/  LDG.E.U8 R16, desc[UR36][R14.64+0x71] ;  /* 0x000071240e107981 */ /* 0x000e24000c1e1100 */
[----:B0-----:R-:W-:-:S05]  /*c6c0*/  PRMT R3, R16, 0x8880, RZ ;  /* 0x0000888010037816 */ /* 0x001fca00000000ff */
[----:B------:R-:W-:-:S07]  /*c6d0*/  IMAD R2, R3, R18, RZ ;  /* 0x0000001203027224 */ /* 0x000fce00078e02ff */
.L_x_407:
[----:B------:R-:W-:Y:S05]  /*c6e0*/  BSYNC B1 ;  /* 0x0000000000017941 */ /* 0x000fea0003800000 */
.L_x_406:
[----:B------:R-:W-:Y:S01]  /*c6f0*/  @!P3 IMAD R81, R81, R17, R2 ;  /* 0x000000115151b224 */ /* 0x000fe200078e0202 */
[----:B------:R-:W-:Y:S04]  /*c700*/  BSSY B1, `(.L_x_408) ;  /* 0x0000006000017945 */ /* 0x000fe80003800000 */
[----:B------:R0:W-:Y:S01]  /*c710*/  @!P3 STG.E.U8 desc[UR36][R6.64+0x71], R81 ;  /* 0x000071510600b986 */ /* 0x0001e2000c101124 */
[----:B------:R-:W-:Y:S05]  /*c720*/  @P5 BRA `(.L_x_409) ;  /* 0x00000000000c5947 */ /* 0x000fea0003800000 */
[----:B------:R-:W0:Y:S02]  /*c730*/  LDG.E.U8 R16, desc[UR36][R156.64+0x70] ;  /* 0x000070249c107981 */ /* 0x000e24000c1e1100 */
[----:B0-----:R-:W-:-:S05]  /*c740*/  PRMT R3, R16, 0x8880, RZ ;  /* 0x0000888010037816 */ /* 0x001fca00000000ff */
[----:B------:R-:W-:-:S07]  /*c750*/  IMAD R2, R3, R18, RZ ;  /* 0x0000001203027224 */ /* 0x000fce00078e02ff */
.L_x_409:
[----:B------:R-:W-:Y:S05]  /*c760*/  BSYNC B1 ;  /* 0x0000000000017941 */ /* 0x000fea0003800000 */
.L_x_408:
[----:B0-----:R-:W-:Y:S01]  /*c770*/  @!P5 IMAD R3, R82, R17, R2 ;  /* 0x000000115203d224 */ /* 0x001fe200078e0202 */
[----:B------:R-:W-:Y:S04]  /*c780*/  BSSY B1, `(.L_x_410) ;  /* 0x0000006000017945 */ /* 0x000fe80003800000 */
[----:B------:R0:W-:Y:S01]  /*c790*/  @!P5 STG.E.U8 desc[UR36][R8.64+0x70], R3 ;  /* 0x000070030800d986 */ /* 0x0001e2000c101124 */
[----:B------:R-:W-:Y:S05]  /*c7a0*/  @P6 BRA `(.L_x_411) ;  /* 0x00000000000c6947 */ /* 0x000fea0003800000 */
[----:B------:R-:W0:Y:S02]  /*c7b0*/  LDG.E.U8 R16, desc[UR36][R156.64+0x71] ;  /* 0x000071249c107981 */ /* 0x000e24000c1e1100 */
[----:B0-----:R-:W-:-:S05]  /*c7c0*/  PRMT R3, R16, 0x8880, RZ ;  /* 0x0000888010037816 */ /* 0x001fca00000000ff */
[----:B------:R-:W-:-:S07]  /*c7d0*/  IMAD R2, R3, R18, RZ ;  /* 0x0000001203027224 */ /* 0x000fce00078e02ff */
.L_x_411:
[----:B------:R-:W-:Y:S05]  /*c7e0*/  BSYNC B1 ;  /* 0x0000000000017941 */ /* 0x000fea0003800000 */
.L_x_410:
[----:B------:R-:W-:Y:S01]  /*c7f0*/  @!P6 IMAD R83, R83, R17, R2 ;  /* 0x000000115353e224 */ /* 0x000fe200078e0202 */
[----:B------:R-:W-:Y:S04]  /*c800*/  BSSY B1, `(.L_x_412) ;  /* 0x0000006000017945 */ /* 0x000fe80003800000 */
[----:B------:R0:W-:Y:S01]  /*c810*/  @!P6 STG.E.U8 desc[UR36][R8.64+0x71], R83 ;  /* 0x000071530800e986 */ /* 0x0001e2000c101124 */
[----:B------:R-:W-:Y:S05]  /*c820*/  @P1 BRA `(.L_x_413) ;  /* 0x00000000000c1947 */ /* 0x000fea0003800000 */
[----:B------:R-:W0:Y:S02]  /*c830*/  LDG.E.U8 R16, desc[UR36][R14.64+0x78] ;  /* 0x000078240e107981 */ /* 0x000e24000c1e1100 */
[----:B0-----:R-:W-:-:S05]  /*c840*/  PRMT R3, R16, 0x8880, RZ ;  /* 0x0000888010037816 */ /* 0x001fca00000000ff */
[----:B------:R-:W-:-:S07]  /*c850*/  IMAD R2, R3, R18, RZ ;  /* 0x0000001203027224 */ /* 0x000fce00078e02ff */
.L_x_413:
[----:B------:R-:W-:Y:S05]  /*c860*/  BSYNC B1 ;  /* 0x0000000000017941 */ /* 0x000fea0003800000 */
.L_x_412:
        /* <DEDUP_REMOVED lines=12> */
.L_x_415:
[----:B------:R-:W-:Y:S05]  /*c930*/  BSYNC B1 ;  /* 0x0000000000017941 */ /* 0x000fea0003800000 */
.L_x_414:
[----:B------:R-:W-:Y:S01]  /*c940*/  @!P4 IMAD R85, R85, R17, R2 ;  /* 0x000000115555c224 */ /* 0x000fe200078e0202 */
[----:B------:R-:W-:Y:S04]  /*c950*/  BSSY B1, `(.L_x_416) ;  /* 0x0000006000017945 */ /* 0x000fe80003800000 */
[----:B------:R0:W-:Y:S01]  /*c960*/  @!P4 STG.E.U8 desc[UR36][R6.64+0x79], R85 ;  /* 0x000079550600c986 */ /* 0x0001e2000c101124 */
[----:B------:R-:W-:Y:S05]  /*c970*/  @P3 BRA `(.L_x_417) ;  /* 0x00000000000c3947 */ /* 0x000fea0003800000 */
[----:B------:R-:W0:Y:S02]  /*c980*/  LDG.E.U8 R16, desc[UR36][R156.64+0x78] ;  /* 0x000078249c107981 */ /* 0x000e24000c1e1100 */
[----:B0-----:R-:W-:-:S05]  /*c990*/  PRMT R3, R16, 0x8880, RZ ;  /* 0x0000888010037816 */ /* 0x001fca00000000ff */
[----:B------:R-:W-:-:S07]  /*c9a0*/  IMAD R2, R3, R18, RZ ;  /* 0x0000001203027224 */ /* 0x000fce00078e02ff */
.L_x_417:
[----:B------:R-:W-:Y:S05]  /*c9b0*/  BSYNC B1 ;  /* 0x0000000000017941 */ /* 0x000fea0003800000 */
.L_x_416:
[----:B0-----:R-:W-:Y:S01]  /*c9c0*/  @!P3 IMAD R3, R86, R17, R2 ;  /* 0x000000115603b224 */ /* 0x001fe200078e0202 */
[----:B------:R-:W-:Y:S04]  /*c9d0*/  BSSY B1, `(.L_x_418) ;  /* 0x0000006000017945 */ /* 0x000fe80003800000 */
[----:B------:R0:W-:Y:S01]  /*c9e0*/  @!P3 STG.E.U8 desc[UR36][R8.64+0x78], R3 ;  /* 0x000078030800b986 */ /* 0x0001e2000c101124 */
[----:B------:R-:W-:Y:S05]  /*c9f0*/  @P5 BRA `(.L_x_419) ;  /* 0x00000000000c5947 */ /* 0x000fea0003800000 */
[----:B------:R-:W0:Y:S02]  /*ca00*/  LDG.E.U8 R16, desc[UR36][R156.64+0x79] ;  /* 0x000079249c107981 */ /* 0x000e24000c1e1100 */
[----:B0-----:R-:W-:-:S05]  /*ca10*/  PRMT R3, R16, 0x8880, RZ ;  /* 0x0000888010037816 */ /* 0x001fca00000000ff */
[----:B------:R-:W-:-:S07]  /*ca20*/  IMAD R2, R3, R18, RZ ;  /* 0x0000001203027224 */ /* 0x000fce00078e02ff */
.L_x_419:
[----:B------:R-:W-:Y:S05]  /*ca30*/  BSYNC B1 ;  /* 0x0000000000017941 */ /* 0x000fea0003800000 */
.L_x_418:
[----:B------:R-:W-:Y:S01]  /*ca40*/  @!P5 IMAD R87, R87, R17, R2 ;  /* 0x000000115757d224 */ /* 0x000fe200078e0202 */
[----:B------:R-:W-:Y:S04]  /*ca50*/  BSSY B1, `(.L_x_420) ;  /* 0x0000006000017945 */ /* 0x000fe80003800000 */
[----:B------:R0:W-:Y:S01]  /*ca60*/  @!P5 STG.E.U8 desc[UR36][R8.64+0x79], R87 ;  /* 0x000079570800d986 */ /* 0x0001e2000c101124 */
[----:B------:R-:W-:Y:S05]  /*ca70*/  @P6 BRA `(.L_x_421) ;  /* 0x00000000000c6947 */ /* 0x000fea0003800000 */
[----:B------:R-:W0:Y:S02]  /*ca80*/  LDG.E.U8 R16, desc[UR36][R14.64+0x80] ;  /* 0x000080240e107981 */ /* 0x000e24000c1e1100 */
[----:B0-----:R-:W-:-:S05]  /*ca90*/  PRMT R3, R16, 0x8880, RZ ;  /* 0x0000888010037816 */ /* 0x001fca00000000ff */
[----:B------:R-:W-:-:S07]  /*caa0*/  IMAD R2, R3, R18, RZ ;  /* 0x0000001203027224 */ /* 0x000fce00078e02ff */
.L_x_421:
[----:B------:R-:W-:Y:S05]  /*cab0*/  BSYNC B1 ;  /* 0x0000000000017941 */ /* 0x000fea0003800000 */
.L_x_420:
[----:B0-----:R-:W-:Y:S01]  /*cac0*/  @!P6 IMAD R3, R88, R17, R2 ;  /* 0x000000115803e224 */ /* 0x001fe200078e0202 */
[----:B------:R-:W-:Y:S04]  /*cad0*/  BSSY B1, `(.L_x_422) ;  /* 0x0000006000017945 */ /* 0x000fe80003800000 */
[----:B------:R0:W-:Y:S01]  /*cae0*/  @!P6 STG.E.U8 desc[UR36][R6.64+0x80], R3 ;  /* 0x000080030600e986 */ /* 0x0001e2000c101124 */
[----:B------:R-:W-:Y:S05]  /*caf0*/  @P1 BRA `(.L_x_423) ;  /* 0x00000000000c1947 */ /* 0x000fea0003800000 */
[----:B------:R-:W0:Y:S02]  /*cb00*/  LDG.E.U8 R16, desc[UR36][R14.64+0x81] ;  /* 0x000081240e107981 */ /* 0x000e24000c1e1100 */
[----:B0-----:R-:W-:-:S05]  /*cb10*/  PRMT R3, R16, 0x8880, RZ ;  /* 0x0000888010037816 */ /* 0x001fca00000000ff */
[----:B------:R-:W-:-:S07]  /*cb20*/  IMAD R2, R3, R18, RZ ;  /* 0x0000001203027224 */ /* 0x000fce00078e02ff */
.L_x_423:
[----:B------:R-:W-:Y:S05]  /*cb30*/  BSYNC B1 ;  /* 0x0000000000017941 */ /* 0x000fea0003800000 */
.L_x_422:
        /* <DEDUP_REMOVED lines=12> */
.L_x_425:
[----:B------:R-:W-:Y:S05]  /*cc00*/  BSYNC B1 ;  /* 0x0000000000017941 */ /* 0x000fea0003800000 */
.L_x_424:
[----:B0-----:R-:W-:Y:S01]  /*cc10*/  @!P4 IMAD R3, R90, R17, R2 ;  /* 0x000000115a03c224 */ /* 0x001fe200078e0202 */
[----:B------:R-:W-:Y:S04]  /*cc20*/  BSSY B1, `(.L_x_426) ;  /* 0x0000006000017945 */ /* 0x000fe80003800000 */
[----:B------:R0:W-:Y:S01]  /*cc30*/  @!P4 STG.E.U8 desc[UR36][R8.64+0x80], R3 ;  /* 0x000080030800c986 */ /* 0x0001e2000c101124 */
[----:B------:R-:W-:Y:S05]  /*cc40*/  @P3 BRA `(.L_x_427) ;  /* 0x00000000000c3947 */ /* 0x000fea0003800000 */
[----:B------:R-:W0:Y:S02]  /*cc50*/  LDG.E.U8 R16, desc[UR36][R156.64+0x81] ;  /* 0x000081249c107981 */ /* 0x000e24000c1e1100 */
[----:B0-----:R-:W-:-:S05]  /*cc60*/  PRMT R3, R16, 0x8880, RZ ;  /* 0x0000888010037816 */ /* 0x001fca00000000ff */
[----:B------:R-:W-:-:S07]  /*cc70*/  IMAD R2, R3, R18, RZ ;  /* 0x0000001203027224 */ /* 0x000fce00078e02ff */
.L_x_427:
[----:B------:R-:W-:Y:S05]  /*cc80*/  BSYNC B1 ;  /* 0x0000000000017941 */ /* 0x000fea0003800000 */
.L_x_426:
[----:B------:R-:W-:Y:S01]  /*cc90*/  @!P3 IMAD R91, R91, R17, R2 ;  /* 0x000000115b5bb224 */ /* 0x000fe200078e0202 */
[----:B------:R-:W-:Y:S04]  /*cca0*/  BSSY B1, `(.L_x_428) ;  /* 0x0000006000017945 */ /* 0x000fe80003800000 */
[----:B------:R0:W-:Y:S01]  /*ccb0*/  @!P3 STG.E.U8 desc[UR36][R8.64+0x81], R91 ;  /* 0x0000815b0800b986 */ /* 0x0001e2000c101124 */
[----:B------:R-:W-:Y:S05]  /*ccc0*/  @P5 BRA `(.L_x_429) ;  /* 0x00000000000c5947 */ /* 0x000fea0003800000 */
[----:B------:R-:W0:Y:S02]  /*ccd0*/  LDG.E.U8 R16, desc[UR36][R14.64+0x88] ;  /* 0x000088240e107981 */ /* 0x000e24000c1e1100 */
[----:B0-----:R-:W-:-:S05]  /*cce0*/  PRMT R3, R16, 0x8880, RZ ;  /* 0x0000888010037816 */ /* 0x001fca00000000ff */
[----:B------:R-:W-:-:S07]  /*ccf0*/  IMAD R2, R3, R18, RZ ;  /* 0x0000001203027224 */ /* 0x000fce00078e02ff */
.L_x_429:
[----:B------:R-:W-:Y:S05]  /*cd00*/  BSYNC B1 ;  /* 0x0000000000017941 */ /* 0x000fea0003800000 */
.L_x_428:
[----:B0-----:R-:W-:Y:S01]  /*cd10*/  @!P5 IMAD R3, R92, R17, R2 ;  /* 0x000000115c03d224 */ /* 0x001fe200078e0202 */
[----:B------:R-:W-:Y:S04]  /*cd20*/  BSSY B1, `(.L_x_430) ;  /* 0x0000006000017945 */ /* 0x000fe80003800000 */
[----:B------:R0:W-:Y:S01]  /*cd30*/  @!P5 STG.E.U8 desc[UR36][R6.64+0x88], R3 ;  /* 0x000088030600d986 */ /* 0x0001e2000c101124 */
[----:B------:R-:W-:Y:S05]  /*cd40*/  @P6 BRA `(.L_x_431) ;  /* 0x00000000000c6947 */ /* 0x000fea0003800000 */
[----:B------:R-:W0:Y:S02]  /*cd50*/  LDG.E.U8 R16, desc[UR36][R14.64+0x89] ;  /* 0x000089240e107981 */ /* 0x000e24000c1e1100 */
[----:B0-----:R-:W-:-:S05]  /*cd60*/  PRMT R3, R16, 0x8880, RZ ;  /* 0x0000888010037816 */ /* 0x001fca00000000ff */
[----:B------:R-:W-:-:S07]  /*cd70*/  IMAD R2, R3, R18, RZ ;  /* 0x0000001203027224 */ /* 0x000fce00078e02ff */
.L_x_431:
[----:B------:R-:W-:Y:S05]  /*cd80*/  BSYNC B1 ;  /* 0x0000000000017941 */ /* 0x000fea0003800000 */
.L_x_430:
[----:B------:R-:W-:Y:S01]  /*cd90*/  @!P6 IMAD R93, R93, R17, R2 ;  /* 0x000000115d5de224 */ /* 0x000fe200078e0202 */
[----:B------:R-:W-:Y:S04]  /*cda0*/  BSSY B1, `(.L_x_432) ;  /* 0x0000006000017945 */ /* 0x000fe80003800000 */
[----:B------:R0:W-:Y:S01]  /*cdb0*/  @!P6 STG.E.U8 desc[UR36][R6.64+0x89], R93 ;  /* 0x0000895d0600e986 */ /* 0x0001e2000c101124 */
[----:B------:R-:W-:Y:S05]  /*cdc0*/  @P1 BRA `(.L_x_433) ;  /* 0x00000000000c1947 */ /* 0x000fea0003800000 */
[----:B------:R-:W0:Y:S02]  /*cdd0*/  LDG.E.U8 R16, desc[UR36][R156.64+0x88] ;  /* 0x000088249c107981 */ /* 0x000e24000c1e1100 */
[----:B0-----:R-:W-:-:S05]  /*cde0*/  PRMT R3, R16, 0x8880, RZ ;  /* 0x0000888010037816 */ /* 0x001fca00000000ff */
[----:B------:R-:W-:-:S07]  /*cdf0*/  IMAD R2, R3, R18, RZ ;  /* 0x0000001203027224 */ /* 0x000fce00078e02ff */
.L_x_433:
[----:B------:R-:W-:Y:S05]  /*ce00*/  BSYNC B1 ;  /* 0x0000000000017941 */ /* 0x000fea0003800000 */
.L_x_432:
        /* <DEDUP_REMOVED lines=12> */
.L_x_435:
[----:B------:R-:W-:Y:S05]  /*ced0*/  BSYNC B1 ;  /* 0x0000000000017941 */ /* 0x000fea0003800000 */
.L_x_434:
[----:B------:R-:W-:Y:S01]  /*cee0*/  @!P4 IMAD R95, R95, R17, R2 ;  /* 0x000000115f5fc224 */ /* 0x000fe200078e0202 */
[----:B------:R-:W-:Y:S04]  /*cef0*/  BSSY B1, `(.L_x_436) ;  /* 0x0000006000017945 */ /* 0x000fe80003800000 */
[----:B------:R0:W-:Y:S01]  /*cf00*/  @!P4 STG.E.U8 desc[UR36][R8.64+0x89], R95 ;  /* 0x0000895f0800c986 */ /* 0x0001e2000c101124 */
[----:B------:R-:W-:Y:S05]  /*cf10*/  @P3 BRA `(.L_x_437) ;  /* 0x00000000000c3947 */ /* 0x000fea0003800000 */
[----:B------:R-:W0:Y:S02]  /*cf20*/  LDG.E.U8 R16, desc[UR36][R14.64+0x90] ;  /* 0x000090240e107981 */ /* 0x000e24000c1e1100 */
[----:B0-----:R-:W-:-:S05]  /*cf30*/  PRMT R3, R16, 0x8880, RZ ;  /* 0x0000888010037816 */ /* 0x001fca00000000ff */
[----:B------:R-:W-:-:S07]  /*cf40*/  IMAD R2, R3, R18, RZ ;  /* 0x0000001203027224 */ /* 0x000fce00078e02ff */
.L_x_437:
[----:B------:R-:W-:Y:S05]  /*cf50*/  BSYNC B1 ;  /* 0x0000000000017941 */ /* 0x000fea0003800000 */
.L_x_436:
[----:B0-----:R-:W-:Y:S01]  /*cf60*/  @!P3 IMAD R3, R96, R17, R2 ;  /* 0x000000116003b224 */ /* 0x001fe200078e0202 */
[----:B------:R-:W-:Y:S04]  /*cf70*/  BSSY B1, `(.L_x_438) ;  /* 0x0000006000017945 */ /* 0x000fe80003800000 */
[----:B------:R0:W-:Y:S01]  /*cf80*/  @!P3 STG.E.U8 desc[UR36][R6.64+0x90], R3 ;  /* 0x000090030600b986 */ /* 0x0001e2000c101124 */
[----:B------:R-:W-:Y:S05]  /*cf90*/  @P5 BRA `(.L_x_439) ;  /* 0x00000000000c5947 */ /* 0x000fea0003800000 */
[----:B------:R-:W0:Y:S02]  /*cfa0*/  LDG.E.U8 R16, desc[UR36][R14.64+0x91] ;  /* 0x000091240e107981 */ /* 0x000e24000c1e1100 */
[----:B0-----:R-:W-:-:S05]  /*cfb0*/  PRMT R3, R16, 0x8880, RZ ;  /* 0x0000888010037816 */ /* 0x001fca00000000ff */
[----:B------:R-:W-:-:S07]  /*cfc0*/  IMAD R2, R3, R18, RZ ;  /* 0x0000001203027224 */ /* 0x000fce00078e02ff */
.L_x_439:
[----:B------:R-:W-:Y:S05]  /*cfd0*/  BSYNC B1 ;  /* 0x0000000000017941 */ /* 0x000fea0003800000 */
.L_x_438:
[----:B------:R-:W-:Y:S01]  /*cfe0*/  @!P5 IMAD R97, R97, R17, R2 ;  /* 0x000000116161d224 */ /* 0x000fe200078e0202 */
[----:B------:R-:W-:Y:S04]  /*cff0*/  BSSY B1, `(.L_x_440) ;  /* 0x0000006000017945 */ /* 0x000fe80003800000 */
[----:B------:R0:W-:Y:S01]  /*d000*/  @!P5 STG.E.U8 desc[UR36][R6.64+0x91], R97 ;  /* 0x000091610600d986 */ /* 0x0001e2000c101124 */
[----:B------:R-:W-:Y:S05]  /*d010*/  @P6 BRA `(.L_x_441) ;  /* 0x00000000000c6947 */ /* 0x000fea0003800000 */
[----:B------:R-:W0:Y:S02]  /*d020*/  LDG.E.U8 R16, desc[UR36][R156.64+0x90] ;  /* 0x000090249c107981 */ /* 0x000e24000c1e1100 */
[----:B0-----:R-:W-:-:S05]  /*d030*/  PRMT R3, R16, 0x8880, RZ ;  /* 0x0000888010037816 */ /* 0x001fca00000000ff */
[----:B------:R-:W-:-:S07]  /*d040*/  IMAD R2, R3, R18, RZ ;  /* 0x0000001203027224 */ /* 0x000fce00078e02ff */
.L_x_441:
[----:B------:R-:W-:Y:S05]  /*d050*/  BSYNC B1 ;  /* 0x0000000000017941 */ /* 0x000fea0003800000 */
.L_x_440:
[----:B0-----:R-:W-:Y:S01]  /*d060*/  @!P6 IMAD R3, R98, R17, R2 ;  /* 0x000000116203e224 */ /* 0x001fe200078e0202 */
[----:B------:R-:W-:Y:S04]  /*d070*/  BSSY B1, `(.L_x_442) ;  /* 0x0000006000017945 */ /* 0x000fe80003800000 */
[----:B------:R0:W-:Y:S01]  /*d080*/  @!P6 STG.E.U8 desc[UR36][R8.64+0x90], R3 ;  /* 0x000090030800e986 */ /* 0x0001e2000c101124 */
[----:B------:R-:W-:Y:S05]  /*d090*/  @P1 BRA `(.L_x_443) ;  /* 0x00000000000c1947 */ /* 0x000fea0003800000 */
[----:B------:R-:W0:Y:S02]  /*d0a0*/  LDG.E.U8 R16, desc[UR36][R156.64+0x91] ;  /* 0x000091249c107981 */ /* 0x000e24000c1e1100 */
[----:B0-----:R-:W-:-:S05]  /*d0b0*/  PRMT R3, R16, 0x8880, RZ ;  /* 0x0000888010037816 */ /* 0x001fca00000000ff */
[----:B------:R-:W-:-:S07]  /*d0c0*/  IMAD R2, R3, R18, RZ ;  /* 0x0000001203027224 */ /* 0x000fce00078e02ff */
.L_x_443:
[----:B------:R-:W-:Y:S05]  /*d0d0*/  BSYNC B1 ;  /* 0x0000000000017941 */ /* 0x000fea0003800000 */
.L_x_442:
        /* <DEDUP_REMOVED lines=12> */
.L_x_445:
[----:B------:R-:W-:Y:S05]  /*d1a0*/  BSYNC B1 ;  /* 0x0000000000017941 */ /* 0x000fea0003800000 */
.L_x_444:
[----:B0-----:R-:W-:Y:S01]  /*d1b0*/  @!P4 IMAD R3, R100, R17, R2 ;  /* 0x000000116403c224 */ /* 0x001fe200078e0202 */
[----:B------:R-:W-:Y:S04]  /*d1c0*/  BSSY B1, `(.L_x_446) ;  /* 0x0000006000017945 */ /* 0x000fe80003800000 */
[----:B------:R0:W-:Y:S01]  /*d1d0*/  @!P4 STG.E.U8 desc[UR36][R6.64+0x98], R3 ;  /* 0x000098030600c986 */ /* 0x0001e2000c101124 */
[----:B------:R-:W-:Y:S05]  /*d1e0*/  @P3 BRA `(.L_x_447) ;  /* 0x00000000000c3947 */ /* 0x000fea0003800000 */
[----:B------:R-:W0:Y:S02]  /*d1f0*/  LDG.E.U8 R16, desc[UR36][R14.64+0x99] ;  /* 0x000099240e107981 */ /* 0x000e24000c1e1100 */
[----:B0-----:R-:W-:-:S05]  /*d200*/  PRMT R3, R16, 0x8880, RZ ;  /* 0x0000888010037816 */ /* 0x001fca00000000ff */
[----:B------:R-:W-:-:S07]  /*d210*/  IMAD R2, R3, R18, RZ ;  /* 0x0000001203027224 */ /* 0x000fce00078e02ff */
.L_x_447:
[----:B------:R-:W-:Y:S05]  /*d220*/  BSYNC B1 ;  /* 0x0000000000017941 */ /* 0x000fea0003800000 */
.L_x_446:
[----:B------:R-:W-:Y:S01]  /*d230*/  @!P3 IMAD R101, R101, R17, R2 ;  /* 0x000000116565b224 */ /* 0x000fe200078e0202 */
[----:B------:R-:W-:Y:S04]  /*d240*/  BSSY B1, `(.L_x_448) ;  /* 0x0000006000017945 */ /* 0x000fe80003800000 */
[----:B------:R0:W-:Y:S01]  /*d250*/  @!P3 STG.E.U8 desc[UR36][R6.64+0x99], R101 ;  /* 0x000099650600b986 */ /* 0x0001e2000c101124 */
[----:B------:R-:W-:Y:S05]  /*d260*/  @P5 BRA `(.L_x_449) ;  /* 0x00000000000c5947 */ /* 0x000fea0003800000 */
[----:B------:R-:W0:Y:S02]  /*d270*/  LDG.E.U8 R16, desc[UR36][R156.64+0x98] ;  /* 0x000098249c107981 */ /* 0x000e24000c1e1100 */
[----:B0-----:R-:W-:-:S05]  /*d280*/  PRMT R3, R16, 0x8880, RZ ;  /* 0x0000888010037816 */ /* 0x001fca00000000ff */
[----:B------:R-:W-:-:S07]  /*d290*/  IMAD R2, R3, R18, RZ ;  /* 0x0000001203027224 */ /* 0x000fce00078e02ff */
.L_x_449:
[----:B------:R-:W-:Y:S05]  /*d2a0*/  BSYNC B1 ;  /* 0x0000000000017941 */ /* 0x000fea0003800000 */
.L_x_448:
[----:B0-----:R-:W-:Y:S01]  /*d2b0*/  @!P5 IMAD R3, R102, R17, R2 ;  /* 0x000000116603d224 */ /* 0x001fe200078e0202 */
[----:B------:R-:W-:Y:S04]  /*d2c0*/  BSSY B1, `(.L_x_450) ;  /* 0x0000006000017945 */ /* 0x000fe80003800000 */
[----:B------:R0:W-:Y:S01]  /*d2d0*/  @!P5 STG.E.U8 desc[UR36][R8.64+0x98], R3 ;  /* 0x000098030800d986 */ /* 0x0001e2000c101124 */
[----:B------:R-:W-:Y:S05]  /*d2e0*/  @P6 BRA `(.L_x_451) ;  /* 0x00000000000c6947 */ /* 0x000fea0003800000 */
[----:B------:R-:W0:Y:S02]  /*d2f0*/  LDG.E.U8 R16, desc[UR36][R156.64+0x99] ;  /* 0x000099249c107981 */ /* 0x000e24000c1e1100 */
[----:B0-----:R-:W-:-:S05]  /*d300*/  PRMT R3, R16, 0x8880, RZ ;  /* 0x0000888010037816 */ /* 0x001fca00000000ff */
[----:B------:R-:W-:-:S07]  /*d310*/  IMAD R2, R3, R18, RZ ;  /* 0x0000001203027224 */ /* 0x000fce00078e02ff */
.L_x_451:
[----:B------:R-:W-:Y:S05]  /*d320*/  BSYNC B1 ;  /* 0x0000000000017941 */ /* 0x000fea0003800000 */
.L_x_450:
[----:B------:R-:W-:Y:S01]  /*d330*/  @!P6 IMAD R103, R103, R17, R2 ;  /* 0x000000116767e224 */ /* 0x000fe200078e0202 */
[----:B------:R-:W-:Y:S04]  /*d340*/  BSSY B1, `(.L_x_452) ;  /* 0x0000006000017945 */ /* 0x000fe80003800000 */
[----:B------:R0:W-:Y:S01]  /*d350*/  @!P6 STG.E.U8 desc[UR36][R8.64+0x99], R103 ;  /* 0x000099670800e986 */ /* 0x0001e2000c101124 */
[----:B------:R-:W-:Y:S05]  /*d360*/  @P1 BRA `(.L_x_453) ;  /* 0x00000000000c1947 */ /* 0x000fea0003800000 */
[----:B------:R-:W0:Y:S02]  /*d370*/  LDG.E.U8 R16, desc[UR36][R14.64+0xa0] ;  /* 0x0000a0240e107981 */ /* 0x000e24000c1e1100 */
[----:B0-----:R-:W-:-:S05]  /*d380*/  PRMT R3, R16, 0x8880, RZ ;  /* 0x0000888010037816 */ /* 0x001fca00000000ff */
[----:B------:R-:W-:-:S07]  /*d390*/  IMAD R2, R3, R18, RZ ;  /* 0x0000001203027224 */ /* 0x000fce00078e02ff */
.L_x_453:
[----:B------:R-:W-:Y:S05]  /*d3a0*/  BSYNC B1 ;  /* 0x0000000000017941 */ /* 0x000fea0003800000 */
.L_x_452:
        /* <DEDUP_REMOVED lines=12> */
.L_x_455:
[----:B------:R-:W-:Y:S05]  /*d470*/  BSYNC B1 ;  /* 0x0000000000017941 */ /* 0x000fea0003800000 */
.L_x_454:
[----:B------:R-:W-:Y:S01]  /*d480*/  @!P4 IMAD R105, R105, R17, R2 ;  /* 0x000000116969c224 */ /* 0x000fe200078e0202 */
[----:B------:R-:W-:Y:S04]  /*d490*/  BSSY B1, `(.L_x_456) ;  /* 0x0000006000017945 */ /* 0x000fe80003800000 */
[----:B------:R0:W-:Y:S01]  /*d4a0*/  @!P4 STG.E.U8 desc[UR36][R6.64+0xa1], R105 ;  /* 0x0000a1690600c986 */ /* 0x0001e2000c101124 */
[----:B------:R-:W-:Y:S05]  /*d4b0*/  @P3 BRA `(.L_x_457) ;  /* 0x00000000000c3947 */ /* 0x000fea0003800000 */
[----:B------:R-:W0:Y:S02]  /*d4c0*/  LDG.E.U8 R16, desc[UR36][R156.64+0xa0] ;  /* 0x0000a0249c107981 */ /* 0x000e24000c1e1100 */
[----:B0-----:R-:W-:-:S05]  /*d4d0*/  PRMT R3, R16, 0x8880, RZ ;  /* 0x0000888010037816 */ /* 0x001fca00000000ff */
[----:B------:R-:W-:-:S07]  /*d4e0*/  IMAD R2, R3, R18, RZ ;  /* 0x0000001203027224 */ /* 0x000fce00078e02ff */
.L_x_457:
[----:B------:R-:W-:Y:S05]  /*d4f0*/  BSYNC B1 ;  /* 0x0000000000017941 */ /* 0x000fea0003800000 */
.L_x_456:
[----:B0-----:R-:W-:Y:S01]  /*d500*/  @!P3 IMAD R3, R106, R17, R2 ;  /* 0x000000116a03b224 */ /* 0x001fe200078e0202 */
[----:B------:R-:W-:Y:S04]  /*d510*/  BSSY B1, `(.L_x_458) ;  /* 0x0000006000017945 */ /* 0x000fe80003800000 */
[----:B------:R0:W-:Y:S01]  /*d520*/  @!P3 STG.E.U8 desc[UR36][R8.64+0xa0], R3 ;  /* 0x0000a0030800b986 */ /* 0x0001e2000c101124 */
[----:B------:R-:W-:Y:S05]  /*d530*/  @P5 BRA `(.L_x_459) ;  /* 0x00000000000c5947 */ /* 0x000fea0003800000 */
[----:B------:R-:W0:Y:S02]  /*d540*/  LDG.E.U8 R16, desc[UR36][R156.64+0xa1] ;  /* 0x0000a1249c107981 */ /* 0x000e24000c1e1100 */
[----:B0-----:R-:W-:-:S05]  /*d550*/  PRMT R3, R16, 0x8880, RZ ;  /* 0x0000888010037816 */ /* 0x001fca00000000ff */
[----:B------:R-:W-:-:S07]  /*d560*/  IMAD R2, R3, R18, RZ ;  /* 0x0000001203027224 */ /* 0x000fce00078e02ff */
.L_x_459:
[----:B------:R-:W-:Y:S05]  /*d570*/  BSYNC B1 ;  /* 0x0000000000017941 */ /* 0x000fea0003800000 */
.L_x_458:
[----:B------:R-:W-:Y:S01]  /*d580*/  @!P5 IMAD R107, R107, R17, R2 ;  /* 0x000000116b6bd224 */ /* 0x000fe200078e0202 */
[----:B------:R-:W-:Y:S04]  /*d590*/  BSSY B1, `(.L_x_460) ;  /* 0x0000006000017945 */ /* 0x000fe80003800000 */
[----:B------:R0:W-:Y:S01]  /*d5a0*/  @!P5 STG.E.U8 desc[UR36][R8.64+0xa1], R107 ;  /* 0x0000a16b0800d986 */ /* 0x0001e2000c101124 */
[----:B------:R-:W-:Y:S05]  /*d5b0*/  @P6 BRA `(.L_x_461) ;  /* 0x00000000000c6947 */ /* 0x000fea0003800000 */
[----:B------:R-:W0:Y:S02]  /*d5c0*/  LDG.E.U8 R16, desc[UR36][R14.64+0xa8] ;  /* 0x0000a8240e107981 */ /* 0x000e24000c1e1100 */
[----:B0-----:R-:W-:-:S05]  /*d5d0*/  PRMT R3, R16, 0x8880, RZ ;  /* 0x0000888010037816 */ /* 0x001fca00000000ff */
[----:B------:R-:W-:-:S07]  /*d5e0*/  IMAD R2, R3, R18, RZ ;  /* 0x0000001203027224 */ /* 0x000fce00078e02ff */
.L_x_461:
[----:B------:R-:W-:Y:S05]  /*d5f0*/  BSYNC B1 ;  /* 0x0000000000017941 */ /* 0x000fea0003800000 */
.L_x_460:
[----:B0-----:R-:W-:Y:S01]  /*d600*/  @!P6 IMAD R3, R108, R17, R2 ;  /* 0x000000116c03e224 */ /* 0x001fe200078e0202 */
[----:B------:R-:W-:Y:S04]  /*d610*/  BSSY B1, `(.L_x_462) ;  /* 0x0000006000017945 */ /* 0x000fe80003800000 */
[----:B------:R0:W-:Y:S01]  /*d620*/  @!P6 STG.E.U8 desc[UR36][R6.64+0xa8], R3 ;  /* 0x0000a8030600e986 */ /* 0x0001e2000c101124 */
[----:B------:R-:W-:Y:S05]  /*d630*/  @P1 BRA `(.L_x_463) ;  /* 0x00000000000c1947 */ /* 0x000fea0003800000 */
[----:B------:R-:W0:Y:S02]  /*d640*/  LDG.E.U8 R16, desc[UR36][R14.64+0xa9] ;  /* 0x0000a9240e107981 */ /* 0x000e24000c1e1100 */
[----:B0-----:R-:W-:-:S05]  /*d650*/  PRMT R3, R16, 0x8880, RZ ;  /* 0x0000888010037816 */ /* 0x001fca00000000ff */
[----:B------:R-:W-:-:S07]  /*d660*/  IMAD R2, R3, R18, RZ ;  /* 0x0000001203027224 */ /* 0x000fce00078e02ff */
.L_x_463:
[----:B------:R-:W-:Y:S05]  /*d670*/  BSYNC B1 ;  /* 0x0000000000017941 */ /* 0x000fea0003800000 */
.L_x_462:
        /* <DEDUP_REMOVED lines=12> */
.L_x_465:
[----:B------:R-:W-:Y:S05]  /*d740*/  BSYNC B1 ;  /* 0x0000000000017941 */ /* 0x000fea0003800000 */
.L_x_464:
[----:B0-----:R-:W-:Y:S01]  /*d750*/  @!P4 IMAD R3, R110, R17, R2 ;  /* 0x000000116e03c224 */ /* 0x001fe200078e0202 */
[----:B------:R-:W-:Y:S04]  /*d760*/  BSSY B1, `(.L_x_466) ;  /* 0x0000006000017945 */ /* 0x000fe80003800000 */
[----:B------:R0:W-:Y:S01]  /*d770*/  @!P4 STG.E.U8 desc[UR36][R8.64+0xa8], R3 ;  /* 0x0000a8030800c986 */ /* 0x0001e2000c101124 */
[----:B------:R-:W-:Y:S05]  /*d780*/  @P3 BRA `(.L_x_467) ;  /* 0x00000000000c3947 */ /* 0x000fea0003800000 */
[----:B------:R-:W0:Y:S02]  /*d790*/  LDG.E.U8 R16, desc[UR36][R156.64+0xa9] ;  /* 0x0000a9249c107981 */ /* 0x000e24000c1e1100 */
[----:B0-----:R-:W-:-:S05]  /*d7a0*/  PRMT R3, R16, 0x8880, RZ ;  /* 0x0000888010037816 */ /* 0x001fca00000000ff */
[----:B------:R-:W-:-:S07]  /*d7b0*/  IMAD R2, R3, R18, RZ ;  /* 0x0000001203027224 */ /* 0x000fce00078e02ff */
.L_x_467:
[----:B------:R-:W-:Y:S05]  /*d7c0*/  BSYNC B1 ;  /* 0x0000000000017941 */ /* 0x000fea0003800000 */
.L_x_466:
[----:B------:R-:W-:Y:S01]  /*d7d0*/  @!P3 IMAD R111, R111, R17, R2 ;  /* 0x000000116f6fb224 */ /* 0x000fe200078e0202 */
[----:B------:R-:W-:Y:S04]  /*d7e0*/  BSSY B1, `(.L_x_468) ;  /* 0x0000006000017945 */ /* 0x000fe80003800000 */
[----:B------:R0:W-:Y:S01]  /*d7f0*/  @!P3 STG.E.U8 desc[UR36][R8.64+0xa9], R111 ;  /* 0x0000a96f0800b986 */ /* 0x0001e2000c101124 */
[----:B------:R-:W-:Y:S05]  /*d800*/  @P5 BRA `(.L_x_469) ;  /* 0x00000000000c5947 */ /* 0x000fea0003800000 */
[----:B------:R-:W0:Y:S02]  /*d810*/  LDG.E.U8 R16, desc[UR36][R14.64+0xb0] ;  /* 0x0000b0240e107981 */ /* 0x000e24000c1e1100 */
[----:B0-----:R-:W-:-:S05]  /*d820*/  PRMT R3, R16, 0x8880, RZ ;  /* 0x0000888010037816 */ /* 0x001fca00000000ff */
[----:B------:R-:W-:-:S07]  /*d830*/  IMAD R2, R3, R18, RZ ;  /* 0x0000001203027224 */ /* 0x000fce00078e02ff */
.L_x_469:
[----:B------:R-:W-:Y:S05]  /*d840*/  BSYNC B1 ;  /* 0x0000000000017941 */ /* 0x000fea0003800000 */
.L_x_468:
[----:B0-----:R-:W-:Y:S01]  /*d850*/  @!P5 IMAD R3, R112, R17, R2 ;  /* 0x000000117003d224 */ /* 0x001fe200078e0202 */
[----:B------:R-:W-:Y:S04]  /*d860*/  BSSY B1, `(.L_x_470) ;  /* 0x0000006000017945 */ /* 0x000fe80003800000 */
[----:B------:R0:W-:Y:S01]  /*d870*/  @!P5 STG.E.U8 desc[UR36][R6.64+0xb0], R3 ;  /* 0x0000b0030600d986 */ /* 0x0001e2000c101124 */
[----:B------:R-:W-:Y:S05]  /*d880*/  @P6 BRA `(.L_x_471) ;  /* 0x00000000000c6947 */ /* 0x000fea0003800000 */
[----:B------:R-:W0:Y:S02]  /*d890*/  LDG.E.U8 R16, desc[UR36][R14.64+0xb1] ;  /* 0x0000b1240e107981 */ /* 0x000e24000c1e1100 */
[----:B0-----:R-:W-:-:S05]  /*d8a0*/  PRMT R3, R16, 0x8880, RZ ;  /* 0x0000888010037816 */ /* 0x001fca00000000ff */
[----:B------:R-:W-:-:S07]  /*d8b0*/  IMAD R2, R3, R18, RZ ;  /* 0x0000001203027224 */ /* 0x000fce00078e02ff */
.L_x_471:
[----:B------:R-:W-:Y:S05]  /*d8c0*/  BSYNC B1 ;  /* 0x0000000000017941 */ /* 0x000fea0003800000 */
.L_x_470:
[----:B------:R-:W-:Y:S01]  /*d8d0*/  @!P6 IMAD R113, R113, R17, R2 ;  /* 0x000000117171e224 */ /* 0x000fe200078e0202 */
[----:B------:R-:W-:Y:S04]  /*d8e0*/  BSSY B1, `(.L_x_472) ;  /* 0x0000006000017945 */ /* 0x000fe80003800000 */
[----:B------:R0:W-:Y:S01]  /*d8f0*/  @!P6 STG.E.U8 desc[UR36][R6.64+0xb1], R113 ;  /* 0x0000b1710600e986 */ /* 0x0001e2000c101124 */
[----:B------:R-:W-:Y:S05]  /*d900*/  @P1 BRA `(.L_x_473) ;  /* 0x00000000000c1947 */ /* 0x000fea0003800000 */
[----:B------:R-:W0:Y:S02]  /*d910*/  LDG.E.U8 R16, desc[UR36][R156.64+0xb0] ;  /* 0x0000b0249c107981 */ /* 0x000e24000c1e1100 */
[----:B0-----:R-:W-:-:S05]  /*d920*/  PRMT R3, R16, 0x8880, RZ ;  /* 0x0000888010037816 */ /* 0x001fca00000000ff */
[----:B------:R-:W-:-:S07]  /*d930*/  IMAD R2, R3, R18, RZ ;  /* 0x0000001203027224 */ /* 0x000fce00078e02ff */
.L_x_473:
[----:B------:R-:W-:Y:S05]  /*d940*/  BSYNC B1 ;  /* 0x0000000000017941 */ /* 0x000fea0003800000 */
.L_x_472:
        /* <DEDUP_REMOVED lines=12> */
.L_x_475:
[----:B------:R-:W-:Y:S05]  /*da10*/  BSYNC B1 ;  /* 0x0000000000017941 */ /* 0x000fea0003800000 */
.L_x_474:
[----:B------:R-:W-:Y:S01]  /*da20*/  @!P4 IMAD R115, R115, R17, R2 ;  /* 0x000000117373c224 */ /* 0x000fe200078e0202 */
[----:B------:R-:W-:Y:S04]  /*da30*/  BSSY B1, `(.L_x_476) ;  /* 0x0000006000017945 */ /* 0x000fe80003800000 */
[----:B------:R0:W-:Y:S01]  /*da40*/  @!P4 STG.E.U8 desc[UR36][R8.64+0xb1], R115 ;  /* 0x0000b1730800c986 */ /* 0x0001e2000c101124 */
[----:B------:R-:W-:Y:S05]  /*da50*/  @P3 BRA `(.L_x_477) ;  /* 0x00000000000c3947 */ /* 0x000fea0003800000 */
[----:B------:R-:W0:Y:S02]  /*da60*/  LDG.E.U8 R16, desc[UR36][R14.64+0xb8] ;  /* 0x0000b8240e107981 */ /* 0x000e24000c1e1100 */
[----:B0-----:R-:W-:-:S05]  /*da70*/  PRMT R3, R16, 0x8880, RZ ;  /* 0x0000888010037816 */ /* 0x001fca00000000ff */
[----:B------:R-:W-:-:S07]  /*da80*/  IMAD R2, R3, R18, RZ ;  /* 0x0000001203027224 */ /* 0x000fce00078e02ff */
.L_x_477:
[----:B------:R-:W-:Y:S05]  /*da90*/  BSYNC B1 ;  /* 0x0000000000017941 */ /* 0x000fea0003800000 */
.L_x_476:
[----:B0-----:R-:W-:Y:S01]  /*daa0*/  @!P3 IMAD R3, R116, R17, R2 ;  /* 0x000000117403b224 */ /* 0x001fe200078e0202 */
[----:B------:R-:W-:Y:S04]  /*dab0*/  BSSY B1, `(.L_x_478) ;  /* 0x0000006000017945 */ /* 0x000fe80003800000 */
[----:B------:R0:W-:Y:S01]  /*dac0*/  @!P3 STG.E.U8 desc[UR36][R6.64+0xb8], R3 ;  /* 0x0000b8030600b986 */ /* 0x0001e2000c101124 */
[----:B------:R-:W-:Y:S05]  /*dad0*/  @P5 BRA `(.L_x_479) ;  /* 0x00000000000c5947 */ /* 0x000fea0003800000 */
[----:B------:R-:W0:Y:S02]  /*dae0*/  LDG.E.U8 R16, desc[UR36][R14.64+0xb9] ;  /* 0x0000b9240e107981 */ /* 0x000e24000c1e1100 */
[----:B0-----:R-:W-:-:S05]  /*daf0*/  PRMT R3, R16, 0x8880, RZ ;  /* 0x0000888010037816 */ /* 0x001fca00000000ff */
[----:B------:R-:W-:-:S07]  /*db00*/  IMAD R2, R3, R18, RZ ;  /* 0x0000001203027224 */ /* 0x000fce00078e02ff */
.L_x_479:
[----:B------:R-:W-:Y:S05]  /*db10*/  BSYNC B1 ;  /* 0x0000000000017941 */ /* 0x000fea0003800000 */
.L_x_478:
[----:B------:R-:W-:Y:S01]  /*db20*/  @!P5 IMAD R117, R117, R17, R2 ;  /* 0x000000117575d224 */ /* 0x000fe200078e0202 */
[----:B------:R-:W-:Y:S04]  /*db30*/  BSSY B1, `(.L_x_480) ;  /* 0x0000006000017945 */ /* 0x000fe80003800000 */
[----:B------:R0:W-:Y:S01]  /*db40*/  @!P5 STG.E.U8 desc[UR36][R6.64+0xb9], R117 ;  /* 0x0000b9750600d986 */ /* 0x0001e2000c101124 */
[----:B------:R-:W-:Y:S05]  /*db50*/  @P6 BRA `(.L_x_481) ;  /* 0x00000000000c6947 */ /* 0x000fea0003800000 */
[----:B------:R-:W0:Y:S02]  /*db60*/  LDG.E.U8 R16, desc[UR36][R156.64+0xb8] ;  /* 0x0000b8249c107981 */ /* 0x000e24000c1e1100 */
[----:B0-----:R-:W-:-:S05]  /*db70*/  PRMT R3, R16, 0x8880, RZ ;  /* 0x0000888010037816 */ /* 0x001fca00000000ff */
[----:B------:R-:W-:-:S07]  /*db80*/  IMAD R2, R3, R18, RZ ;  /* 0x0000001203027224 */ /* 0x000fce00078e02ff */
.L_x_481:
[----:B------:R-:W-:Y:S05]  /*db90*/  BSYNC B1 ;  /* 0x0000000000017941 */ /* 0x000fea0003800000 */
.L_x_480:
[----:B0-----:R-:W-:Y:S01]  /*dba0*/  @!P6 IMAD R3, R118, R17, R2 ;  /* 0x000000117603e224 */ /* 0x001fe200078e0202 */
[----:B------:R-:W-:Y:S04]  /*dbb0*/  BSSY B1, `(.L_x_482) ;  /* 0x0000006000017945 */ /* 0x000fe80003800000 */
[----:B------:R0:W-:Y:S01]  /*dbc0*/  @!P6 STG.E.U8 desc[UR36][R8.64+0xb8], R3 ;  /* 0x0000b8030800e986 */ /* 0x0001e2000c101124 */
[----:B------:R-:W-:Y:S05]  /*dbd0*/  @P1 BRA `(.L_x_483) ;  /* 0x00000000000c1947 */ /* 0x000fea0003800000 */
[----:B------:R-:W0:Y:S02]  /*dbe0*/  LDG.E.U8 R16, desc[UR36][R156.64+0xb9] ;  /* 0x0000b9249c107981 */ /* 0x000e24000c1e1100 */
[----:B0-----:R-:W-:-:S05]  /*dbf0*/  PRMT R3, R16, 0x8880, RZ ;  /* 0x0000888010037816 */ /* 0x001fca00000000ff */
[----:B------:R-:W-:-:S07]  /*dc00*/  IMAD R2, R3, R18, RZ ;  /* 0x0000001203027224 */ /* 0x000fce00078e02ff */
.L_x_483:
[----:B------:R-:W-:Y:S05]  /*dc10*/  BSYNC B1 ;  /* 0x0000000000017941 */ /* 0x000fea0003800000 */
.L_x_482:
        /* <DEDUP_REMOVED lines=12> */
.L_x_485:
[----:B------:R-:W-:Y:S05]  /*dce0*/  BSYNC B1 ;  /* 0x0000000000017941 */ /* 0x000fea0003800000 */
.L_x_484:
[----:B0-----:R-:W-:Y:S01]  /*dcf0*/  @!P4 IMAD R3, R120, R17, R2 ;  /* 0x000000117803c224 */ /* 0x001fe200078e0202 */
[----:B------:R-:W-:Y:S04]  /*dd00*/  BSSY B1, `(.L_x_486) ;  /* 0x0000006000017945 */ /* 0x000fe80003800000 */
[----:B------:R0:W-:Y:S01]  /*dd10*/  @!P4 STG.E.U8 desc[UR36][R6.64+0xc0], R3 ;  /* 0x0000c0030600c986 */ /* 0x0001e2000c101124 */
[----:B------:R-:W-:Y:S05]  /*dd20*/  @P3 BRA `(.L_x_487) ;  /* 0x00000000000c3947 */ /* 0x000fea0003800000 */
[----:B------:R-:W0:Y:S02]  /*dd30*/  LDG.E.U8 R16, desc[UR36][R14.64+0xc1] ;  /* 0x0000c1240e107981 */ /* 0x000e24000c1e1100 */
[----:B0-----:R-:W-:-:S05]  /*dd40*/  PRMT R3, R16, 0x8880, RZ ;  /* 0x0000888010037816 */ /* 0x001fca00000000ff */
[----:B------:R-:W-:-:S07]  /*dd50*/  IMAD R2, R3, R18, RZ ;  /* 0x0000001203027224 */ /* 0x000fce00078e02ff */
.L_x_487:
[----:B------:R-:W-:Y:S05]  /*dd60*/  BSYNC B1 ;  /* 0x0000000000017941 */ /* 0x000fea0003800000 */
.L_x_486:
[----:B------:R-:W-:Y:S01]  /*dd70*/  @!P3 IMAD R121, R121, R17, R2 ;  /* 0x000000117979b224 */ /* 0x000fe200078e0202 */
[----:B------:R-:W-:Y:S04]  /*dd80*/  BSSY B1, `(.L_x_488) ;  /* 0x0000006000017945 */ /* 0x000fe80003800000 */
[----:B------:R0:W-:Y:S01]  /*dd90*/  @!P3 STG.E.U8 desc[UR36][R6.64+0xc1], R121 ;  /* 0x0000c1790600b986 */ /* 0x0001e2000c101124 */
[----:B------:R-:W-:Y:S05]  /*dda0*/  @P5 BRA `(.L_x_489) ;  /* 0x00000000000c5947 */ /* 0x000fea0003800000 */
[----:B------:R-:W0:Y:S02]  /*ddb0*/  LDG.E.U8 R16, desc[UR36][R156.64+0xc0] ;  /* 0x0000c0249c107981 */ /* 0x000e24000c1e1100 */
[----:B0-----:R-:W-:-:S05]  /*ddc0*/  PRMT R3, R16, 0x8880, RZ ;  /* 0x0000888010037816 */ /* 0x001fca00000000ff */
[----:B------:R-:W-:-:S07]  /*ddd0*/  IMAD R2, R3, R18, RZ ;  /* 0x0000001203027224 */ /* 0x000fce00078e02ff */
.L_x_489:
[----:B------:R-:W-:Y:S05]  /*dde0*/  BSYNC B1 ;  /* 0x0000000000017941 */ /* 0x000fea0003800000 */
.L_x_488:
[----:B0-----:R-:W-:Y:S01]  /*ddf0*/  @!P5 IMAD R3, R122, R17, R2 ;  /* 0x000000117a03d224 */ /* 0x001fe200078e0202 */
[----:B------:R-:W-:Y:S04]  /*de00*/  BSSY B1, `(.L_x_490) ;  /* 0x0000006000017945 */ /* 0x000fe80003800000 */
[----:B------:R0:W-:Y:S01]  /*de10*/  @!P5 STG.E.U8 desc[UR36][R8.64+0xc0], R3 ;  /* 0x0000c0030800d986 */ /* 0x0001e2000c101124 */
[----:B------:R-:W-:Y:S05]  /*de20*/  @P6 BRA `(.L_x_491) ;  /* 0x00000000000c6947 */ /* 0x000fea0003800000 */
[----:B------:R-:W0:Y:S02]  /*de30*/  LDG.E.U8 R16, desc[UR36][R156.64+0xc1] ;  /* 0x0000c1249c107981 */ /* 0x000e24000c1e1100 */
[----:B0-----:R-:W-:-:S05]  /*de40*/  PRMT R3, R16, 0x8880, RZ ;  /* 0x0000888010037816 */ /* 0x001fca00000000ff */
[----:B------:R-:W-:-:S07]  /*de50*/  IMAD R2, R3, R18, RZ ;  /* 0x0000001203027224 */ /* 0x000fce00078e02ff */
.L_x_491:
[----:B------:R-:W-:Y:S05]  /*de60*/  BSYNC B1 ;  /* 0x0000000000017941 */ /* 0x000fea0003800000 */
.L_x_490:
[----:B------:R-:W-:Y:S01]  /*de70*/  @!P6 IMAD R123, R123, R17, R2 ;  /* 0x000000117b7be224 */ /* 0x000fe200078e0202 */
[----:B------:R-:W-:Y:S04]  /*de80*/  BSSY B1, `(.L_x_492) ;  /* 0x0000006000017945 */ /* 0x000fe80003800000 */
[----:B------:R0:W-:Y:S01]  /*de90*/  @!P6 STG.E.U8 desc[UR36][R8.64+0xc1], R123 ;  /* 0x0000c17b0800e986 */ /* 0x0001e2000c101124 */
[----:B------:R-:W-:Y:S05]  /*dea0*/  @P1 BRA `(.L_x_493) ;  /* 0x00000000000c1947 */ /* 0x000fea0003800000 */
[----:B------:R-:W0:Y:S02]  /*deb0*/  LDG.E.U8 R16, desc[UR36][R14.64+0xc8] ;  /* 0x0000c8240e107981 */ /* 0x000e24000c1e1100 */
[----:B0-----:R-:W-:-:S05]  /*dec0*/  PRMT R3, R16, 0x8880, RZ ;  /* 0x0000888010037816 */ /* 0x001fca00000000ff */
[----:B------:R-:W-:-:S07]  /*ded0*/  IMAD R2, R3, R18, RZ ;  /* 0x0000001203027224 */ /* 0x000fce00078e02ff */
.L_x_493:
[----:B------:R-:W-:Y:S05]  /*dee0*/  BSYNC B1 ;  /* 0x0000000000017941 */ /* 0x000fea0003800000 */
.L_x_492:
        /* <DEDUP_REMOVED lines=12> */
.L_x_495:
[----:B------:R-:W-:Y:S05]  /*dfb0*/  BSYNC B1 ;  /* 0x0000000000017941 */ /* 0x000fea0003800000 */
.L_x_494:
[----:B------:R-:W-:Y:S01]  /*dfc0*/  @!P4 IMAD R125, R125, R17, R2 ;  /* 0x000000117d7dc224 */ /* 0x000fe200078e0202 */
[----:B------:R-:W-:Y:S04]  /*dfd0*/  BSSY B1, `(.L_x_496) ;  /* 0x0000006000017945 */ /* 0x000fe80003800000 */
[----:B------:R0:W-:Y:S01]  /*dfe0*/  @!P4 STG.E.U8 desc[UR36][R6.64+0xc9], R125 ;  /* 0x0000c97d0600c986 */ /* 0x0001e2000c101124 */
[----:B------:R-:W-:Y:S05]  /*dff0*/  @P3 BRA `(.L_x_497) ;  /* 0x00000000000c3947 */ /* 0x000fea0003800000 */
[----:B------:R-:W0:Y:S02]  /*e000*/  LDG.E.U8 R16, desc[UR36][R156.64+0xc8] ;  /* 0x0000c8249c107981 */ /* 0x000e24000c1e1100 */
[----:B0-----:R-:W-:-:S05]  /*e010*/  PRMT R3, R16, 0x8880, RZ ;  /* 0x0000888010037816 */ /* 0x001fca00000000ff */
[----:B------:R-:W-:-:S07]  /*e020*/  IMAD R2, R3, R18, RZ ;  /* 0x0000001203027224 */ /* 0x000fce00078e02ff */
.L_x_497:
[----:B------:R-:W-:Y:S05]  /*e030*/  BSYNC B1 ;  /* 0x0000000000017941 */ /* 0x000fea0003800000 */
.L_x_496:
[----:B0-----:R-:W-:Y:S01]  /*e040*/  @!P3 IMAD R3, R126, R17, R2 ;  /* 0x000000117e03b224 */ /* 0x001fe200078e0202 */
[----:B------:R-:W-:Y:S04]  /*e050*/  BSSY B1, `(.L_x_498) ;  /* 0x0000006000017945 */ /* 0x000fe80003800000 */
[----:B------:R0:W-:Y:S01]  /*e060*/  @!P3 STG.E.U8 desc[UR36][R8.64+0xc8], R3 ;  /* 0x0000c8030800b986 */ /* 0x0001e2000c101124 */
[----:B------:R-:W-:Y:S05]  /*e070*/  @P5 BRA `(.L_x_499) ;  /* 0x00000000000c5947 */ /* 0x000fea0003800000 */
[----:B------:R-:W0:Y:S02]  /*e080*/  LDG.E.U8 R16, desc[UR36][R156.64+0xc9] ;  /* 0x0000c9249c107981 */ /* 0x000e24000c1e1100 */
[----:B0-----:R-:W-:-:S05]  /*e090*/  PRMT R3, R16, 0x8880, RZ ;  /* 0x0000888010037816 */ /* 0x001fca00000000ff */
[----:B------:R-:W-:-:S07]  /*e0a0*/  IMAD R2, R3, R18, RZ ;  /* 0x0000001203027224 */ /* 0x000fce00078e02ff */
.L_x_499:
[----:B------:R-:W-:Y:S05]  /*e0b0*/  BSYNC B1 ;  /* 0x0000000000017941 */ /* 0x000fea0003800000 */
.L_x_498:
[----:B------:R-:W-:Y:S01]  /*e0c0*/  @!P5 IMAD R127, R127, R17, R2 ;  /* 0x000000117f7fd224 */ /* 0x000fe200078e0202 */
[----:B------:R-:W-:Y:S04]  /*e0d0*/  BSSY B1, `(.L_x_500) ;  /* 0x0000006000017945 */ /* 0x000fe80003800000 */
[----:B------:R0:W-:Y:S01]  /*e0e0*/  @!P5 STG.E.U8 desc[UR36][R8.64+0xc9], R127 ;  /* 0x0000c97f0800d986 */ /* 0x0001e2000c101124 */
[----:B------:R-:W-:Y:S05]  /*e0f0*/  @P6 BRA `(.L_x_501) ;  /* 0x00000000000c6947 */ /* 0x000fea0003800000 */
[----:B------:R-:W0:Y:S02]  /*e100*/  LDG.E.U8 R16, desc[UR36][R14.64+0xd0] ;  /* 0x0000d0240e107981 */ /* 0x000e24000c1e1100 */
[----:B0-----:R-:W-:-:S05]  /*e110*/  PRMT R3, R16, 0x8880, RZ ;  /* 0x0000888010037816 */ /* 0x001fca00000000ff */
[----:B------:R-:W-:-:S07]  /*e120*/  IMAD R2, R3, R18, RZ ;  /* 0x0000001203027224 */ /* 0x000fce00078e02ff */
.L_x_501:
[----:B------:R-:W-:Y:S05]  /*e130*/  BSYNC B1 ;  /* 0x0000000000017941 */ /* 0x000fea0003800000 */
.L_x_500:
[----:B0-----:R-:W-:Y:S01]  /*e140*/  @!P6 IMAD R3, R128, R17, R2 ;  /* 0x000000118003e224 */ /* 0x001fe200078e0202 */
[----:B------:R-:W-:Y:S04]  /*e150*/  BSSY B1, `(.L_x_502) ;  /* 0x0000006000017945 */ /* 0x000fe80003800000 */
[----:B------:R0:W-:Y:S01]  /*e160*/  @!P6 STG.E.U8 desc[UR36][R6.64+0xd0], R3 ;  /* 0x0000d0030600e986 */ /* 0x0001e2000c101124 */
[----:B------:R-:W-:Y:S05]  /*e170*/  @P1 BRA `(.L_x_503) ;  /* 0x00000000000c1947 */ /* 0x000fea0003800000 */
[----:B------:R-:W0:Y:S02]  /*e180*/  LDG.E.U8 R16, desc[UR36][R14.64+0xd1] ;  /* 0x0000d1240e107981 */ /* 0x000e24000c1e1100 */
[----:B0-----:R-:W-:-:S05]  /*e190*/  PRMT R3, R16, 0x8880, RZ ;  /* 0x0000888010037816 */ /* 0x001fca00000000ff */
[----:B------:R-:W-:-:S07]  /*e1a0*/  IMAD R2, R3, R18, RZ ;  /* 0x0000001203027224 */ /* 0x000fce00078e02ff */
.L_x_503:
[----:B------:R-:W-:Y:S05]  /*e1b0*/  BSYNC B1 ;  /* 0x0000000000017941 */ /* 0x000fea0003800000 */
.L_x_502:
        /* <DEDUP_REMOVED lines=12> */
.L_x_505:
[----:B------:R-:W-:Y:S05]  /*e280*/  BSYNC B1 ;  /* 0x0000000000017941 */ /* 0x000fea0003800000 */
.L_x_504:
[----:B0-----:R-:W-:Y:S01]  /*e290*/  @!P4 IMAD R3, R130, R17, R2 ;  /* 0x000000118203c224 */ /* 0x001fe200078e0202 */
[----:B------:R-:W-:Y:S04]  /*e2a0*/  BSSY B1, `(.L_x_506) ;  /* 0x0000006000017945 */ /* 0x000fe80003800000 */
[----:B------:R0:W-:Y:S01]  /*e2b0*/  @!P4 STG.E.U8 desc[UR36][R8.64+0xd0], R3 ;  /* 0x0000d0030800c986 */ /* 0x0001e2000c101124 */
[----:B------:R-:W-:Y:S05]  /*e2c0*/  @P3 BRA `(.L_x_507) ;  /* 0x00000000000c3947 */ /* 0x000fea0003800000 */
[----:B------:R-:W0:Y:S02]  /*e2d0*/  LDG.E.U8 R16, desc[UR36][R156.64+0xd1] ;  /* 0x0000d1249c107981 */ /* 0x000e24000c1e1100 */
[----:B0-----:R-:W-:-:S05]  /*e2e0*/  PRMT R3, R16, 0x8880, RZ ;  /* 0x0000888010037816 */ /* 0x001fca00000000ff */
[----:B------:R-:W-:-:S07]  /*e2f0*/  IMAD R2, R3, R18, RZ ;  /* 0x0000001203027224 */ /* 0x000fce00078e02ff */
.L_x_507:
[----:B------:R-:W-:Y:S05]  /*e300*/  BSYNC B1 ;  /* 0x0000000000017941 */ /* 0x000fea0003800000 */
.L_x_506:
[----:B------:R-:W-:Y:S01]  /*e310*/  @!P3 IMAD R131, R131, R17, R2 ;  /* 0x000000118383b224 */ /* 0x000fe200078e0202 */
[----:B------:R-:W-:Y:S04]  /*e320*/  BSSY B1, `(.L_x_508) ;  /* 0x0000006000017945 */ /* 0x000fe80003800000 */
[----:B------:R0:W-:Y:S01]  /*e330*/  @!P3 STG.E.U8 desc[UR36][R8.64+0xd1], R131 ;  /* 0x0000d1830800b986 */ /* 0x0001e2000c101124 */
[----:B------:R-:W-:Y:S05]  /*e340*/  @P5 BRA `(.L_x_509) ;  /* 0x00000000000c5947 */ /* 0x000fea0003800000 */
[----:B------:R-:W0:Y:S02]  /*e350*/  LDG.E.U8 R16, desc[UR36][R14.64+0xd8] ;  /* 0x0000d8240e107981 */ /* 0x000e24000c1e1100 */
[----:B0-----:R-:W-:-:S05]  /*e360*/  PRMT R3, R16, 0x8880, RZ ;  /* 0x0000888010037816 */ /* 0x001fca00000000ff */
[----:B------:R-:W-:-:S07]  /*e370*/  IMAD R2, R3, R18, RZ ;  /* 0x0000001203027224 */ /* 0x000fce00078e02ff */
.L_x_509:
[----:B------:R-:W-:Y:S05]  /*e380*/  BSYNC B1 ;  /* 0x0000000000017941 */ /* 0x000fea0003800000 */
.L_x_508:
[----:B0-----:R-:W-:Y:S01]  /*e390*/  @!P5 IMAD R3, R132, R17, R2 ;  /* 0x000000118403d224 */ /* 0x001fe200078e0202 */
[----:B------:R-:W-:Y:S04]  /*e3a0*/  BSSY B1, `(.L_x_510) ;  /* 0x0000006000017945 */ /* 0x000fe80003800000 */
[----:B------:R0:W-:Y:S01]  /*e3b0*/  @!P5 STG.E.U8 desc[UR36][R6.64+0xd8], R3 ;  /* 0x0000d8030600d986 */ /* 0x0001e2000c101124 */
[----:B------:R-:W-:Y:S05]  /*e3c0*/  @P6 BRA `(.L_x_511) ;  /* 0x00000000000c6947 */ /* 0x000fea0003800000 */
[----:B------:R-:W0:Y:S02]  /*e3d0*/  LDG.E.U8 R16, desc[UR36][R14.64+0xd9] ;  /* 0x0000d9240e107981 */ /* 0x000e24000c1e1100 */
[----:B0-----:R-:W-:-:S05]  /*e3e0*/  PRMT R3, R16, 0x8880, RZ ;  /* 0x0000888010037816 */ /* 0x001fca00000000ff */
[----:B------:R-:W-:-:S07]  /*e3f0*/  IMAD R2, R3, R18, RZ ;  /* 0x0000001203027224 */ /* 0x000fce00078e02ff */
.L_x_511:
[----:B------:R-:W-:Y:S05]  /*e400*/  BSYNC B1 ;  /* 0x0000000000017941 */ /* 0x000fea0003800000 */
.L_x_510:
[----:B------:R-:W-:Y:S01]  /*e410*/  @!P6 IMAD R133, R133, R17, R2 ;  /* 0x000000118585e224 */ /* 0x000fe200078e0202 */
[----:B------:R-:W-:Y:S04]  /*e420*/  BSSY B1, `(.L_x_512) ;  /* 0x0000006000017945 */ /* 0x000fe80003800000 */
[----:B------:R0:W-:Y:S01]  /*e430*/  @!P6 STG.E.U8 desc[UR36][R6.64+0xd9], R133 ;  /* 0x0000d9850600e986 */ /* 0x0001e2000c101124 */
[----:B------:R-:W-:Y:S05]  /*e440*/  @P1 BRA `(.L_x_513) ;  /* 0x00000000000c1947 */ /* 0x000fea0003800000 */
[----:B------:R-:W0:Y:S02]  /*e450*/  LDG.E.U8 R16, desc[UR36][R156.64+0xd8] ;  /* 0x0000d8249c107981 */ /* 0x000e24000c1e1100 */
[----:B0-----:R-:W-:-:S05]  /*e460*/  PRMT R3, R16, 0x8880, RZ ;  /* 0x0000888010037816 */ /* 0x001fca00000000ff */
[----:B------:R-:W-:-:S07]  /*e470*/  IMAD R2, R3, R18, RZ ;  /* 0x0000001203027224 */ /* 0x000fce00078e02ff */
.L_x_513:
[----:B------:R-:W-:Y:S05]  /*e480*/  BSYNC B1 ;  /* 0x0000000000017941 */ /* 0x000fea0003800000 */
.L_x_512:
        /* <DEDUP_REMOVED lines=12> */
.L_x_515:
[----:B------:R-:W-:Y:S05]  /*e550*/  BSYNC B1 ;  /* 0x0000000000017941 */ /* 0x000fea0003800000 */
.L_x_514:
[----:B------:R-:W-:Y:S01]  /*e560*/  @!P4 IMAD R135, R135, R17, R2 ;  /* 0x000000118787c224 */ /* 0x000fe200078e0202 */
[----:B------:R-:W-:Y:S04]  /*e570*/  BSSY B1, `(.L_x_516) ;  /* 0x0000006000017945 */ /* 0x000fe80003800000 */
[----:B------:R0:W-:Y:S01]  /*e580*/  @!P4 STG.E.U8 desc[UR36][R8.64+0xd9], R135 ;  /* 0x0000d9870800c986 */ /* 0x0001e2000c101124 */
[----:B------:R-:W-:Y:S05]  /*e590*/  @P3 BRA `(.L_x_517) ;  /* 0x00000000000c3947 */ /* 0x000fea0003800000 */
[----:B------:R-:W0:Y:S02]  /*e5a0*/  LDG.E.U8 R16, desc[UR36][R14.64+0xe0] ;  /* 0x0000e0240e107981 */ /* 0x000e24000c1e1100 */
[----:B0-----:R-:W-:-:S05]  /*e5b0*/  PRMT R3, R16, 0x8880, RZ ;  /* 0x0000888010037816 */ /* 0x001fca00000000ff */
[----:B------:R-:W-:-:S07]  /*e5c0*/  IMAD R2, R3, R18, RZ ;  /* 0x0000001203027224 */ /* 0x000fce00078e02ff */
.L_x_517:
[----:B------:R-:W-:Y:S05]  /*e5d0*/  BSYNC B1 ;  /* 0x0000000000017941 */ /* 0x000fea0003800000 */
.L_x_516:
[----:B0-----:R-:W-:Y:S01]  /*e5e0*/  @!P3 IMAD R3, R136, R17, R2 ;  /* 0x000000118803b224 */ /* 0x001fe200078e0202 */
[----:B------:R-:W-:Y:S04]  /*e5f0*/  BSSY B1, `(.L_x_518) ;  /* 0x0000006000017945 */ /* 0x000fe80003800000 */
[----:B------:R0:W-:Y:S01]  /*e600*/  @!P3 STG.E.U8 desc[UR36][R6.64+0xe0], R3 ;  /* 0x0000e0030600b986 */ /* 0x0001e2000c101124 */
[----:B------:R-:W-:Y:S05]  /*e610*/  @P5 BRA `(.L_x_519) ;  /* 0x00000000000c5947 */ /* 0x000fea0003800000 */
[----:B------:R-:W0:Y:S02]  /*e620*/  LDG.E.U8 R16, desc[UR36][R14.64+0xe1] ;  /* 0x0000e1240e107981 */ /* 0x000e24000c1e1100 */
[----:B0-----:R-:W-:-:S05]  /*e630*/  PRMT R3, R16, 0x8880, RZ ;  /* 0x0000888010037816 */ /* 0x001fca00000000ff */
[----:B------:R-:W-:-:S07]  /*e640*/  IMAD R2, R3, R18, RZ ;  /* 0x0000001203027224 */ /* 0x000fce00078e02ff */
.L_x_519:
[----:B------:R-:W-:Y:S05]  /*e650*/  BSYNC B1 ;  /* 0x0000000000017941 */ /* 0x000fea0003800000 */
.L_x_518:
[----:B------:R-:W-:Y:S01]  /*e660*/  @!P5 IMAD R137, R137, R17, R2 ;  /* 0x000000118989d224 */ /* 0x000fe200078e0202 */
[----:B------:R-:W-:Y:S04]  /*e670*/  BSSY B1, `(.L_x_520) ;  /* 0x0000006000017945 */ /* 0x000fe80003800000 */
[----:B------:R0:W-:Y:S01]  /*e680*/  @!P5 STG.E.U8 desc[UR36][R6.64+0xe1], R137 ;  /* 0x0000e1890600d986 */ /* 0x0001e2000c101124 */
[----:B------:R-:W-:Y:S05]  /*e690*/  @P6 BRA `(.L_x_521) ;  /* 0x00000000000c6947 */ /* 0x000fea0003800000 */
[----:B------:R-:W0:Y:S02]  /*e6a0*/  LDG.E.U8 R16, desc[UR36][R156.64+0xe0] ;  /* 0x0000e0249c107981 */ /* 0x000e24000c1e1100 */
[----:B0-----:R-:W-:-:S05]  /*e6b0*/  PRMT R3, R16, 0x8880, RZ ;  /* 0x0000888010037816 */ /* 0x001fca00000000ff */
[----:B------:R-:W-:-:S07]  /*e6c0*/  IMAD R2, R3, R18, RZ ;  /* 0x0000001203027224 */ /* 0x000fce00078e02ff */
.L_x_521:
[----:B------:R-:W-:Y:S05]  /*e6d0*/  BSYNC B1 ;  /* 0x0000000000017941 */ /* 0x000fea0003800000 */
.L_x_520:
[----:B0-----:R-:W-:Y:S01]  /*e6e0*/  @!P6 IMAD R3, R138, R17, R2 ;  /* 0x000000118a03e224 */ /* 0x001fe200078e0202 */
[----:B------:R-:W-:Y:S04]  /*e6f0*/  BSSY B1, `(.L_x_522) ;  /* 0x0000006000017945 */ /* 0x000fe80003800000 */
[----:B------:R0:W-:Y:S01]  /*e700*/  @!P6 STG.E.U8 desc[UR36][R8.64+0xe0], R3 ;  /* 0x0000e0030800e986 */ /* 0x0001e2000c101124 */
[----:B------:R-:W-:Y:S05]  /*e710*/  @P1 BRA `(.L_x_523) ;  /* 0x00000000000c1947 */ /* 0x000fea0003800000 */
[----:B------:R-:W0:Y:S02]  /*e720*/  LDG.E.U8 R16, desc[UR36][R156.64+0xe1] ;  /* 0x0000e1249c107981 */ /* 0x000e24000c1e1100 */
[----:B0-----:R-:W-:-:S05]  /*e730*/  PRMT R3, R16, 0x8880, RZ ;  /* 0x0000888010037816 */ /* 0x001fca00000000ff */
[----:B------:R-:W-:-:S07]  /*e740*/  IMAD R2, R3, R18, RZ ;  /* 0x0000001203027224 */ /* 0x000fce00078e02ff */
.L_x_523:
[----:B------:R-:W-:Y:S05]  /*e750*/  BSYNC B1 ;  /* 0x0000000000017941 */ /* 0x000fea0003800000 */
.L_x_522:
        /* <DEDUP_REMOVED lines=12> */
.L_x_525:
[----:B------:R-:W-:Y:S05]  /*e820*/  BSYNC B1 ;  /* 0x0000000000017941 */ /* 0x000fea0003800000 */
.L_x_524:
[----:B0-----:R-:W-:Y:S01]  /*e830*/  @!P5 IMAD R3, R140, R17, R2 ;  /* 0x000000118c03d224 */ /* 0x001fe200078e0202 */
[----:B------:R-:W-:Y:S04]  /*e840*/  BSSY B1, `(.L_x_526) ;  /* 0x0000006000017945 */ /* 0x000fe80003800000 */
[----:B------:R0:W-:Y:S01]  /*e850*/  @!P5 STG.E.U8 desc[UR36][R6.64+0xe8], R3 ;  /* 0x0000e8030600d986 */ /* 0x0001e2000c101124 */
[----:B------:R-:W-:Y:S05]  /*e860*/  @P3 BRA `(.L_x_527) ;  /* 0x00000000000c3947 */ /* 0x000fea0003800000 */
[----:B------:R-:W0:Y:S02]  /*e870*/  LDG.E.U8 R16, desc[UR36][R14.64+0xe9] ;  /* 0x0000e9240e107981 */ /* 0x000e24000c1e1100 */
[----:B0-----:R-:W-:-:S05]  /*e880*/  PRMT R3, R16, 0x8880, RZ ;  /* 0x0000888010037816 */ /* 0x001fca00000000ff */
[----:B------:R-:W-:-:S07]  /*e890*/  IMAD R2, R3, R18, RZ ;  /* 0x0000001203027224 */ /* 0x000fce00078e02ff */
.L_x_527:
[----:B------:R-:W-:Y:S05]  /*e8a0*/  BSYNC B1 ;  /* 0x0000000000017941 */ /* 0x000fea0003800000 */
.L_x_526:
[----:B------:R-:W-:Y:S01]  /*e8b0*/  @!P3 IMAD R141, R141, R17, R2 ;  /* 0x000000118d8db224 */ /* 0x000fe200078e0202 */
[----:B------:R-:W-:Y:S04]  /*e8c0*/  BSSY B1, `(.L_x_528) ;  /* 0x0000006000017945 */ /* 0x000fe80003800000 */
[----:B------:R0:W-:Y:S01]  /*e8d0*/  @!P3 STG.E.U8 desc[UR36][R6.64+0xe9], R141 ;  /* 0x0000e98d0600b986 */ /* 0x0001e2000c101124 */
[----:B------:R-:W-:Y:S05]  /*e8e0*/  @P1 BRA `(.L_x_529) ;  /* 0x00000000000c1947 */ /* 0x000fea0003800000 */
[----:B------:R-:W0:Y:S02]  /*e8f0*/  LDG.E.U8 R16, desc[UR36][R156.64+0xe8] ;  /* 0x0000e8249c107981 */ /* 0x000e24000c1e1100 */
[----:B0-----:R-:W-:-:S05]  /*e900*/  PRMT R3, R16, 0x8880, RZ ;  /* 0x0000888010037816 */ /* 0x001fca00000000ff */
[----:B------:R-:W-:-:S07]  /*e910*/  IMAD R2, R3, R18, RZ ;  /* 0x0000001203027224 */ /* 0x000fce00078e02ff */
.L_x_529:
[----:B------:R-:W-:Y:S05]  /*e920*/  BSYNC B1 ;  /* 0x0000000000017941 */ /* 0x000fea0003800000 */
.L_x_528:
[----:B0-----:R-:W-:Y:S01]  /*e930*/  @!P1 IMAD R3, R142, R17, R2 ;  /* 0x000000118e039224 */ /* 0x001fe200078e0202 */
[----:B------:R-:W-:Y:S04]  /*e940*/  BSSY B1, `(.L_x_530) ;  /* 0x0000006000017945 */ /* 0x000fe80003800000 */
[----:B------:R0:W-:Y:S01]  /*e950*/  @!P1 STG.E.U8 desc[UR36][R8.64+0xe8], R3 ;  /* 0x0000e80308009986 */ /* 0x0001e2000c101124 */
[----:B------:R-:W-:Y:S05]  /*e960*/  @P6 BRA `(.L_x_531) ;  /* 0x00000000000c6947 */ /* 0x000fea0003800000 */
[----:B------:R-:W0:Y:S02]  /*e970*/  LDG.E.U8 R16, desc[UR36][R156.64+0xe9] ;  /* 0x0000e9249c107981 */ /* 0x000e24000c1e1100 */
[----:B0-----:R-:W-:-:S05]  /*e980*/  PRMT R3, R16, 0x8880, RZ ;  /* 0x0000888010037816 */ /* 0x001fca00000000ff */
[----:B------:R-:W-:-:S07]  /*e990*/  IMAD R2, R3, R18, RZ ;  /* 0x0000001203027224 */ /* 0x000fce00078e02ff */
.L_x_531:
[----:B------:R-:W-:Y:S05]  /*e9a0*/  BSYNC B1 ;  /* 0x0000000000017941 */ /* 0x000fea0003800000 */
.L_x_530:
[----:B------:R-:W-:Y:S01]  /*e9b0*/  @!P6 IMAD R143, R143, R17, R2 ;  /* 0x000000118f8fe224 */ /* 0x000fe200078e0202 */
[----:B------:R-:W-:Y:S04]  /*e9c0*/  BSSY B1, `(.L_x_532) ;  /* 0x0000006000017945 */ /* 0x000fe80003800000 */
[----:B------:R0:W-:Y:S01]  /*e9d0*/  @!P6 STG.E.U8 desc[UR36][R8.64+0xe9], R143 ;  /* 0x0000e98f0800e986 */ /* 0x0001e2000c101124 */
[----:B------:R-:W-:Y:S05]  /*e9e0*/  @P4 BRA `(.L_x_533) ;  /* 0x00000000000c4947 */ /* 0x000fea0003800000 */
[----:B------:R-:W0:Y:S02]  /*e9f0*/  LDG.E.U8 R16, desc[UR36][R14.64+0xf0] ;  /* 0x0000f0240e107981 */ /* 0x000e24000c1e1100 */
[----:B0-----:R-:W-:-:S05]  /*ea00*/  PRMT R3, R16, 0x8880, RZ ;  /* 0x0000888010037816 */ /* 0x001fca00000000ff */
[----:B------:R-:W-:-:S07]  /*ea10*/  IMAD R2, R3, R18, RZ ;  /* 0x0000001203027224 */ /* 0x000fce00078e02ff */
.L_x_533:
[----:B------:R-:W-:Y:S05]  /*ea20*/  BSYNC B1 ;  /* 0x0000000000017941 */ /* 0x000fea0003800000 */
.L_x_532:
[----:B------:R-:W-:Y:S01]  /*ea30*/  ISETP.LT.OR P3, PT, R0, 0xf2, !P2 ;  /* 0x000000f20000780c */ /* 0x000fe20005761670 */
[----:B0-----:R-:W-:Y:S01]  /*ea40*/  @!P4 IMAD R3, R144, R17, R2 ;  /* 0x000000119003c224 */ /* 0x001fe200078e0202 */
[----:B------:R-:W-:Y:S01]  /*ea50*/  BSSY B1, `(.L_x_534) ;  /* 0x000000b000017945 */ /* 0x000fe20003800000 */
[C---:B------:R-:W-:Y:S02]  /*ea60*/  ISETP.LT.OR P1, PT, R0.reuse, 0xf1, !P0 ;  /* 0x000000f10000780c */ /* 0x040fe40004721670 */
[C---:B------:R-:W-:Y:S01]  /*ea70*/  ISETP.LT.OR P5, PT, R0.reuse, 0xf2, !P0 ;  /* 0x000000f20000780c */ /* 0x040fe200047a1670 */
[----:B------:R0:W-:Y:S01]  /*ea80*/  @!P4 STG.E.U8 desc[UR36][R6.64+0xf0], R3 ;  /* 0x0000f0030600c986 */ /* 0x0001e2000c101124 */
[C---:B------:R-:W-:Y:S02]  /*ea90*/  ISETP.LT.OR P4, PT, R0.reuse, 0xf9, !P2 ;  /* 0x000000f90000780c */ /* 0x040fe40005781670 */
[C---:B------:R-:W-:Y:S02]  /*eaa0*/  ISETP.LT.OR P2, PT, R0.reuse, 0xfa, !P2 ;  /* 0x000000fa0000780c */ /* 0x040fe40005741670 */
[----:B------:R-:W-:-:S02]  /*eab0*/  ISETP.LT.OR P6, PT, R0, 0xf9, !P0 ;  /* 0x000000f90000780c */ /* 0x000fc400047c1670 */
[----:B------:R-:W-:Y:S11]  /*eac0*/  @P3 BRA `(.L_x_535) ;  /* 0x00000000000c3947 */ /* 0x000ff60003800000 */
[----:B------:R-:W0:Y:S02]  /*ead0*/  LDG.E.U8 R16, desc[UR36][R14.64+0xf1] ;  /* 0x0000f1240e107981 */ /* 0x000e24000c1e1100 */
[----:B0-----:R-:W-:-:S05]  /*eae0*/  PRMT R3, R16, 0x8880, RZ ;  /* 0x0000888010037816 */ /* 0x001fca00000000ff */
[----:B------:R-:W-:-:S07]  /*eaf0*/  IMAD R2, R3, R18, RZ ;  /* 0x0000001203027224 */ /* 0x000fce00078e02ff */
.L_x_535:
[----:B------:R-:W-:Y:S05]  /*eb00*/  BSYNC B1 ;  /* 0x0000000000017941 */ /* 0x000fea0003800000 */
.L_x_534:
[----:B------:R-:W-:Y:S01]  /*eb10*/  @!P3 IMAD R145, R145, R17, R2 ;  /* 0x000000119191b224 */ /* 0x000fe200078e0202 */
[----:B------:R-:W-:Y:S04]  /*eb20*/  BSSY B1, `(.L_x_536) ;  /* 0x0000006000017945 */ /* 0x000fe80003800000 */
[----:B------:R0:W-:Y:S01]  /*eb30*/  @!P3 STG.E.U8 desc[UR36][R6.64+0xf1], R145 ;  /* 0x0000f1910600b986 */ /* 0x0001e2000c101124 */
[----:B------:R-:W-:Y:S05]  /*eb40*/  @P1 BRA `(.L_x_537) ;  /* 0x00000000000c1947 */ /* 0x000fea0003800000 */
[----:B------:R-:W0:Y:S02]  /*eb50*/  LDG.E.U8 R16, desc[UR36][R156.64+0xf0] ;  /* 0x0000f0249c107981 */ /* 0x000e24000c1e1100 */
[----:B0-----:R-:W-:-:S05]  /*eb60*/  PRMT R3, R16, 0x8880, RZ ;  /* 0x0000888010037816 */ /* 0x001fca00000000ff */
[----:B------:R-:W-:-:S07]  /*eb70*/  IMAD R2, R3, R18, RZ ;  /* 0x0000001203027224 */ /* 0x000fce00078e02ff */
.L_x_537:
[----:B------:R-:W-:Y:S05]  /*eb80*/  BSYNC B1 ;  /* 0x0000000000017941 */ /* 0x000fea0003800000 */
.L_x_536:
[----:B0-----:R-:W-:Y:S01]  /*eb90*/  @!P1 IMAD R3, R146, R17, R2 ;  /* 0x0000001192039224 */ /* 0x001fe200078e0202 */
[----:B------:R-:W-:Y:S04]  /*eba0*/  BSSY B1, `(.L_x_538) ;  /* 0x0000006000017945 */ /* 0x000fe80003800000 */
[----:B------:R0:W-:Y:S01]  /*ebb0*/  @!P1 STG.E.U8 desc[UR36][R8.64+0xf0], R3 ;  /* 0x0000f00308009986 */ /* 0x0001e2000c101124 */
[----:B------:R-:W-:Y:S05]  /*ebc0*/  @P5 BRA `(.L_x_539) ;  /* 0x00000000000c5947 */ /* 0x000fea0003800000 */
[----:B------:R-:W0:Y:S02]  /*ebd0*/  LDG.E.U8 R16, desc[UR36][R156.64+0xf1] ;  /* 0x0000f1249c107981 */ /* 0x000e24000c1e1100 */
[----:B0-----:R-:W-:-:S05]  /*ebe0*/  PRMT R3, R16, 0x8880, RZ ;  /* 0x0000888010037816 */ /* 0x001fca00000000ff */
[----:B------:R-:W-:-:S07]  /*ebf0*/  IMAD R2, R3, R18, RZ ;  /* 0x0000001203027224 */ /* 0x000fce00078e02ff */
.L_x_539:
[----:B------:R-:W-:Y:S05]  /*ec00*/  BSYNC B1 ;  /* 0x0000000000017941 */ /* 0x000fea0003800000 */
.L_x_538:
[----:B------:R-:W-:Y:S01]  /*ec10*/  @!P5 IMAD R147, R147, R17, R2 ;  /* 0x000000119393d224 */ /* 0x000fe200078e0202 */
[----:B------:R-:W-:Y:S04]  /*ec20*/  BSSY B1, `(.L_x_540) ;  /* 0x0000006000017945 */ /* 0x000fe80003800000 */
[----:B------:R0:W-:Y:S01]  /*ec30*/  @!P5 STG.E.U8 desc[UR36][R8.64+0xf1], R147 ;  /* 0x0000f1930800d986 */ /* 0x0001e2000c101124 */
[----:B------:R-:W-:Y:S05]  /*ec40*/  @P4 BRA `(.L_x_541) ;  /* 0x00000000000c4947 */ /* 0x000fea0003800000 */
[----:B------:R-:W0:Y:S02]  /*ec50*/  LDG.E.U8 R16, desc[UR36][R14.64+0xf8] ;  /* 0x0000f8240e107981 */ /* 0x000e24000c1e1100 */
[----:B0-----:R-:W-:-:S05]  /*ec60*/  PRMT R3, R16, 0x8880, RZ ;  /* 0x0000888010037816 */ /* 0x001fca00000000ff */
[----:B------:R-:W-:-:S07]  /*ec70*/  IMAD R2, R3, R18, RZ ;  /* 0x0000001203027224 */ /* 0x000fce00078e02ff */
.L_x_541:
[----:B------:R-:W-:Y:S05]  /*ec80*/  BSYNC B1 ;  /* 0x0000000000017941 */ /* 0x000fea0003800000 */
.L_x_540:
[----:B0-----:R-:W-:Y:S01]  /*ec90*/  @!P4 IMAD R3, R148, R17, R2 ;  /* 0x000000119403c224 */ /* 0x001fe200078e0202 */
[----:B------:R-:W-:Y:S04]  /*eca0*/  BSSY B1, `(.L_x_542) ;  /* 0x0000006000017945 */ /* 0x000fe80003800000 */
[----:B------:R0:W-:Y:S01]  /*ecb0*/  @!P4 STG.E.U8 desc[UR36][R6.64+0xf8], R3 ;  /* 0x0000f8030600c986 */ /* 0x0001e2000c101124 */
[----:B------:R-:W-:Y:S05]  /*ecc0*/  @P2 BRA `(.L_x_543) ;  /* 0x00000000000c2947 */ /* 0x000fea0003800000 */
[----:B------:R-:W0:Y:S02]  /*ecd0*/  LDG.E.U8 R16, desc[UR36][R14.64+0xf9] ;  /* 0x0000f9240e107981 */ /* 0x000e24000c1e1100 */
[----:B0-----:R-:W-:-:S05]  /*ece0*/  PRMT R3, R16, 0x8880, RZ ;  /* 0x0000888010037816 */ /* 0x001fca00000000ff */
[----:B------:R-:W-:-:S07]  /*ecf0*/  IMAD R2, R3, R18, RZ ;  /* 0x0000001203027224 */ /* 0x000fce00078e02ff */
.L_x_543:
[----:B------:R-:W-:Y:S05]  /*ed00*/  BSYNC B1 ;  /* 0x0000000000017941 */ /* 0x000fea0003800000 */
.L_x_542:
[----:B------:R-:W-:Y:S01]  /*ed10*/  @!P2 IMAD R149, R149, R17, R2 ;  /* 0x000000119595a224 */ /* 0x000fe200078e0202 */
[----:B------:R-:W-:Y:S04]  /*ed20*/  BSSY B1, `(.L_x_544) ;  /* 0x0000006000017945 */ /* 0x000fe80003800000 */
[----:B------:R0:W-:Y:S01]  /*ed30*/  @!P2 STG.E.U8 desc[UR36][R6.64+0xf9], R149 ;  /* 0x0000f9950600a986 */ /* 0x0001e2000c101124 */
[----:B------:R-:W-:Y:S05]  /*ed40*/  @P6 BRA `(.L_x_545) ;  /* 0x00000000000c6947 */ /* 0x000fea0003800000 */
[----:B------:R-:W0:Y:S02]  /*ed50*/  LDG.E.U8 R16, desc[UR36][R156.64+0xf8] ;  /* 0x0000f8249c107981 */ /* 0x000e24000c1e1100 */
[----:B0-----:R-:W-:-:S05]  /*ed60*/  PRMT R3, R16, 0x8880, RZ ;  /* 0x0000888010037816 */ /* 0x001fca00000000ff */
[----:B------:R-:W-:-:S07]  /*ed70*/  IMAD R2, R3, R18, RZ ;  /* 0x0000001203027224 */ /* 0x000fce00078e02ff */
.L_x_545:
[----:B------:R-:W-:Y:S05]  /*ed80*/  BSYNC B1 ;  /* 0x0000000000017941 */ /* 0x000fea0003800000 */
.L_x_544:
[----:B0-----:R-:W-:Y:S01]  /*ed90*/  @!P6 IMAD R3, R150, R17, R2 ;  /* 0x000000119603e224 */ /* 0x001fe200078e0202 */
[----:B------:R-:W-:Y:S01]  /*eda0*/  ISETP.LT.OR P0, PT, R0, 0xfa, !P0 ;  /* 0x000000fa0000780c */ /* 0x000fe20004701670 */
[----:B------:R-:W-:Y:S03]  /*edb0*/  BSSY B1, `(.L_x_546) ;  /* 0x0000006000017945 */ /* 0x000fe60003800000 */
[----:B------:R0:W-:Y:S09]  /*edc0*/  @!P6 STG.E.U8 desc[UR36][R8.64+0xf8], R3 ;  /* 0x0000f8030800e986 */ /* 0x0001f2000c101124 */
[----:B------:R-:W-:Y:S05]  /*edd0*/  @P0 BRA `(.L_x_547) ;  /* 0x00000000000c0947 */ /* 0x000fea0003800000 */
[----:B------:R-:W0:Y:S02]  /*ede0*/  LDG.E.U8 R16, desc[UR36][R156.64+0xf9] ;  /* 0x0000f9249c107981 */ /* 0x000e24000c1e1100 */
[----:B0-----:R-:W-:-:S05]  /*edf0*/  PRMT R3, R16, 0x8880, RZ ;  /* 0x0000888010037816 */ /* 0x001fca00000000ff */
[----:B------:R-:W-:-:S07]  /*ee00*/  IMAD R2, R3, R18, RZ ;  /* 0x0000001203027224 */ /* 0x000fce00078e02ff */
.L_x_547:
[----:B------:R-:W-:Y:S05]  /*ee10*/  BSYNC B1 ;  /* 0x0000000000017941 */ /* 0x000fea0003800000 */
.L_x_546:
[----:B------:R-:W-:Y:S01]  /*ee20*/  IMAD R151, R151, R17, R2 ;  /* 0x0000001197977224 */ /* 0x000fe200078e0202 */
[----:B------:R-:W-:Y:S06]  /*ee30*/  @P0 BRA `(.L_x_548) ;  /* 0x0000003800180947 */ /* 0x000fec0003800000 */
[----:B------:R0:W-:Y:S01]  /*ee40*/  STG.E.U8 desc[UR36][R8.64+0xf9], R151 ;  /* 0x0000f99708007986 */ /* 0x0001e2000c101124 */
[----:B------:R-:W-:Y:S05]  /*ee50*/  BRA `(.L_x_548) ;  /* 0x0000003800107947 */ /* 0x000fea0003800000 */
.L_x_35:
[----:B------:R-:W2:Y:S04]  /*ee60*/  LDL.LU R2, [R1] ;  /* 0x0000000001027983 */ /* 0x000ea80000300800 */
[----:B------:R-:W3:Y:S04]  /*ee70*/  LDL.LU R3, [R1+0xc] ;  /* 0x00000c0001037983 */ /* 0x000ee80000300800 */
[----:B------:R-:W4:Y:S04]  /*ee80*/  LDL.LU R12, [R1+0x14] ;  /* 0x00001400010c7983 */ /* 0x000f280000300800 */
[----:B------:R-:W5:Y:S04]  /*ee90*/  LDL.LU R13, [R1+0x98] ;  /* 0x00009800010d7983 */ /* 0x000f680000300800 */
        /* <DEDUP_REMOVED lines=61> */
[----:B------:R-:W5:Y:S01]  /*f270*/  LDL.LU R178, [R1+0x194] ;  /* 0x0001940001b27983 */ /* 0x000f620000300800 */
[----:B------:R-:W-:-:S03]  /*f280*/  ISETP.GE.AND P0, PT, R154, 0x1, PT ;  /* 0x000000019a00780c */ /* 0x000fc60003f06270 */
[----:B------:R-:W5:Y:S04]  /*f290*/  LDL.LU R177, [R1+0x198] ;  /* 0x0001980001b17983 */ /* 0x000f680000300800 */
[----:B------:R-:W5:Y:S04]  /*f2a0*/  LDL.LU R176, [R1+0x19c] ;  /* 0x00019c0001b07983 */ /* 0x000f680000300800 */
[----:B------:R-:W5:Y:S04]  /*f2b0*/  LDL.LU R175, [R1+0x1a0] ;  /* 0x0001a00001af7983 */ /* 0x000f680000300800 */
[----:B------:R-:W5:Y:S01]  /*f2c0*/  LDL.LU R174, [R1+0x1a4] ;  /* 0x0001a40001ae7983 */ /* 0x000f620000300800 */
[----:B------:R-:W-:-:S03]  /*f2d0*/  ISETP.LT.OR P1, PT, R0, 0x1, !P0 ;  /* 0x000000010000780c */ /* 0x000fc60004721670 */
        /* <DEDUP_REMOVED lines=13> */
[----:B--2---:R-:W-:-:S03]  /*f3b0*/  @!P1 IMAD R2, R2, R17, RZ ;  /* 0x0000001102029224 */ /* 0x004fc600078e02ff */
        /* <DEDUP_REMOVED lines=9> */
[----:B------:R0:W-:Y:S04]  /*f450*/  @!P1 STG.E.U8 desc[UR36][R4.64], R2 ;  /* 0x0000000204009986 */ /* 0x0001e8000c101124 */
[----:B0-----:R-:W3:Y:S01]  /*f460*/  LDL.LU R2, [R1+0x4] ;  /* 0x0000040001027983 */ /* 0x001ee20000300800 */
[----:B------:R-:W-:-:S02]  /*f470*/  ISETP.LT.OR P1, PT, R0, 0x2, !P0 ;  /* 0x000000020000780c */ /* 0x000fc40004721670 */
[----:B------:R-:W-:-:S11]  /*f480*/  ISETP.GE.AND P2, PT, R154, 0x9, PT ;  /* 0x000000099a00780c */ /* 0x000fd60003f46270 */
[----:B---3--:R-:W-:-:S05]  /*f490*/  @!P1 IMAD R2, R2, R17, RZ ;  /* 0x0000001102029224 */ /* 0x008fca00078e02ff */
[----:B------:R0:W-:Y:S04]  /*f4a0*/  @!P1 STG.E.U8 desc[UR36][R4.64+0x1], R2 ;  /* 0x0000010204009986 */ /* 0x0001e8000c101124 */
[----:B0-----:R-:W3:Y:S01]  /*f4b0*/  LDL.LU R2, [R1+0x8] ;  /* 0x0000080001027983 */ /* 0x001ee20000300800 */
[C---:B------:R-:W-:Y:S02]  /*f4c0*/  ISETP.LT.OR P1, PT, R0.reuse, 0x1, !P2 ;  /* 0x000000010000780c */ /* 0x040fe40005721670 */
[C---:B------:R-:W-:Y:S02]  /*f4d0*/  ISETP.LT.OR P3, PT, R0.reuse, 0x2, !P2 ;  /* 0x000000020000780c */ /* 0x040fe40005761670 */
[----:B------:R-:W-:-:S09]  /*f4e0*/  ISETP.LT.OR P4, PT, R0, 0x9, !P0 ;  /* 0x000000090000780c */ /* 0x000fd20004781670 */
[----:B---3--:R-:W-:-:S05]  /*f4f0*/  @!P1 IMAD R2, R2, R17, RZ ;  /* 0x0000001102029224 */ /* 0x008fca00078e02ff */
[----:B------:R0:W-:Y:S04]  /*f500*/  @!P1 STG.E.U8 desc[UR36][R10.64], R2 ;  /* 0x000000020a009986 */ /* 0x0001e8000c101124 */
[----:B0-----:R-:W3:Y:S01]  /*f510*/  LDL.LU R2, [R1+0x10] ;  /* 0x0000100001027983 */ /* 0x001ee20000300800 */
[----:B------:R-:W-:Y:S01]  /*f520*/  @!P3 IMAD R3, R3, R17, RZ ;  /* 0x000000110303b224 */ /* 0x000fe200078e02ff */
[C---:B------:R-:W-:Y:S02]  /*f530*/  ISETP.LT.OR P1, PT, R0.reuse, 0xa, !P0 ;  /* 0x0000000a0000780c */ /* 0x040fe40004721670 */
[C---:B------:R-:W-:Y:S02]  /*f540*/  ISETP.LT.OR P5, PT, R0.reuse, 0x9, !P2 ;  /* 0x000000090000780c */ /* 0x040fe400057a1670 */
[----:B------:R0:W-:Y:S01]  /*f550*/  @!P3 STG.E.U8 desc[UR36][R10.64+0x1], R3 ;  /* 0x000001030a00b986 */ /* 0x0001e2000c101124 */
[----:B------:R-:W-:-:S03]  /*f560*/  ISETP.LT.OR P6, PT, R0, 0xa, !P2 ;  /* 0x0000000a0000780c */ /* 0x000fc600057c1670 */
[----:B0-----:R-:W5:Y:S01]  /*f570*/  LDL.LU R3, [R1+0x18] ;  /* 0x0000180001037983 */ /* 0x001f620000300800 */
[----:B---3--:R-:W-:-:S05]  /*f580*/  @!P4 IMAD R2, R2, R17, RZ ;  /* 0x000000110202c224 */ /* 0x008fca00078e02ff */
[----:B------:R0:W-:Y:S04]  /*f590*/  @!P4 STG.E.U8 desc[UR36][R4.64+0x8], R2 ;  /* 0x000008020400c986 */ /* 0x0001e8000c101124 */
[----:B0-----:R-:W3:Y:S01]  /*f5a0*/  LDL.LU R2, [R1+0x1c] ;  /* 0x00001c0001027983 */ /* 0x001ee20000300800 */
[-C--:B----4-:R-:W-:Y:S02]  /*f5b0*/  @!P1 IMAD R12, R12, R17.reuse, RZ ;  /* 0x000000110c0c9224 */ /* 0x090fe400078e02ff */
[----:B-----5:R-:W-:-:S03]  /*f5c0*/  @!P5 IMAD R3, R3, R17, RZ ;  /* 0x000000110303d224 */ /* 0x020fc600078e02ff */
[----:B------:R0:W-:Y:S04]  /*f5d0*/  @!P1 STG.E.U8 desc[UR36][R4.64+0x9], R12 ;  /* 0x0000090c04009986 */ /* 0x0001e8000c101124 */
[----:B------:R1:W-:Y:S04]  /*f5e0*/  @!P5 STG.E.U8 desc[UR36][R10.64+0x8], R3 ;  /* 0x000008030a00d986 */ /* 0x0003e8000c101124 */
[----:B0-----:R-:W4:Y:S04]  /*f5f0*/  LDL.LU R12, [R1+0x28] ;  /* 0x00002800010c7983 */ /* 0x001f280000300800 */
[----:B-1----:R-:W5:Y:S01]  /*f600*/  LDL.LU R3, [R1+0x20] ;  /* 0x0000200001037983 */ /* 0x002f620000300800 */
[----:B---3--:R-:W-:-:S05]  /*f610*/  @!P6 IMAD R2, R2, R17, RZ ;  /* 0x000000110202e224 */ /* 0x008fca00078e02ff */
[----:B------:R0:W-:Y:S04]  /*f620*/  @!P6 STG.E.U8 desc[UR36][R10.64+0x9], R2 ;  /* 0x000009020a00e986 */ /* 0x0001e8000c101124 */
[----:B0-----:R-:W3:Y:S01]  /*f630*/  LDL.LU R2, [R1+0x24] ;  /* 0x0000240001027983 */ /* 0x001ee20000300800 */
[C---:B------:R-:W-:Y:S02]  /*f640*/  ISETP.LT.OR P3, PT, R0.reuse, 0x11, !P0 ;  /* 0x000000110000780c */ /* 0x040fe40004761670 */
[----:B------:R-:W-:-:S11]  /*f650*/  ISETP.LT.OR P4, PT, R0, 0x12, !P0 ;  /* 0x000000120000780c */ /* 0x000fd60004781670 */
[----:B-----5:R-:W-:-:S05]  /*f660*/  @!P3 IMAD R3, R3, R17, RZ ;  /* 0x000000110303b224 */ /* 0x020fca00078e02ff */
[----:B------:R0:W-:Y:S04]  /*f670*/  @!P3 STG.E.U8 desc[UR36][R4.64+0x10], R3 ;  /* 0x000010030400b986 */ /* 0x0001e8000c101124 */
[----:B0-----:R-:W5:Y:S01]  /*f680*/  LDL.LU R3, [R1+0x2c] ;  /* 0x00002c0001037983 */ /* 0x001f620000300800 */
[----:B---3--:R-:W-:-:S05]  /*f690*/  @!P4 IMAD R2, R2, R17, RZ ;  /* 0x000000110202c224 */ /* 0x008fca00078e02ff */
[----:B------:R0:W-:Y:S04]  /*f6a0*/  @!P4 STG.E.U8 desc[UR36][R4.64+0x11], R2 ;  /* 0x000011020400c986 */ /* 0x0001e8000c101124 */
[----:B0-----:R-:W3:Y:S01]  /*f6b0*/  LDL.LU R2, [R1+0x30] ;  /* 0x0000300001027983 */ /* 0x001ee20000300800 */
[C---:B------:R-:W-:Y:S02]  /*f6c0*/  ISETP.LT.OR P1, PT, R0.reuse, 0x11, !P2 ;  /* 0x000000110000780c */ /* 0x040fe40005721670 */
[C---:B------:R-:W-:Y:S02]  /*f6d0*/  ISETP.LT.OR P5, PT, R0.reuse, 0x12, !P2 ;  /* 0x000000120000780c */ /* 0x040fe400057a1670 */
[----:B------:R-:W-:-:S09]  /*f6e0*/  ISETP.LT.OR P6, PT, R0, 0x19, !P0 ;  /* 0x000000190000780c */ /* 0x000fd200047c1670 */
        /* <DEDUP_REMOVED lines=43> */
[----:B-----5:R-:W-:-:S05]  /*f9a0*/  @!P6 IMAD R3, R3, R17, RZ ;  /* 0x000000110303e224 */ /* 0x020fca00078e02ff */
[----:B------:R0:W-:Y:S04]  /*f9b0*/  @!P6 STG.E.U8 desc[UR36][R4.64+0x29], R3 ;  /* 0x000029030400e986 */ /* 0x0001e8000c101124 */
[----:B0-----:R-:W5:Y:S01]  /*f9c0*/  LDL.LU R3, [R1+0x5c] ;  /* 0x00005c0001037983 */ /* 0x001f620000300800 */
        /* <DEDUP_REMOVED lines=48> */
[----:B------:R-:W-:-:S13]  /*fcd0*/  ISETP.LT.OR P5, PT, R0, 0x42, !P2 ;  /* 0x000000420000780c */ /* 0x000fda00057a1670 */
[----:B----4-:R-:W-:-:S05]  /*fce0*/  @!P5 IMAD R12, R12, R17, RZ ;  /* 0x000000110c0cd224 */ /* 0x010fca00078e02ff */
[----:B------:R-:W-:Y:S01]  /*fcf0*/  @!P5 STG.E.U8 desc[UR36][R10.64+0x41], R12 ;  /* 0x0000410c0a00d986 */ /* 0x000fe2000c101124 */
[----:B---3--:R-:W-:-:S05]  /*fd00*/  @!P4 IMAD R2, R2, R17, RZ ;  /* 0x000000110202c224 */ /* 0x008fca00078e02ff */
[----:B------:R0:W-:Y:S04]  /*fd10*/  @!P4 STG.E.U8 desc[UR36][R10.64+0x40], R2 ;  /* 0x000040020a00c986 */ /* 0x0001e8000c101124 */
[----:B0-----:R-:W3:Y:S04]  /*fd20*/  LDL.LU R2, [R1+0x90] ;  /* 0x0000900001027983 */ /* 0x001ee80000300800 */
[----:B------:R-:W4:Y:S01]  /*fd30*/  LDL.LU R12, [R1+0xac] ;  /* 0x0000ac00010c7983 */ /* 0x000f220000300800 */
[C---:B------:R-:W-:Y:S02]  /*fd40*/  ISETP.LT.OR P6, PT, R0.reuse, 0x49, !P0 ;  /* 0x000000490000780c */ /* 0x040fe400047c1670 */
[----:B------:R-:W-:-:S02]  /*fd50*/  ISETP.LT.OR P1, PT, R0, 0x4a, !P0 ;  /* 0x0000004a0000780c */ /* 0x000fc40004721670 */
[C---:B------:R-:W-:Y:S02]  /*fd60*/  ISETP.LT.OR P3, PT, R0.reuse, 0x49, !P2 ;  /* 0x000000490000780c */ /* 0x040fe40005761670 */
[C---:B------:R-:W-:Y:S02]  /*fd70*/  ISETP.LT.OR P4, PT, R0.reuse, 0x4a, !P2 ;  /* 0x0000004a0000780c */ /* 0x040fe40005781670 */
[----:B------:R-:W-:-:S07]  /*fd80*/  ISETP.LT.OR P5, PT, R0, 0x51, !P0 ;  /* 0x000000510000780c */ /* 0x000fce00047a1670 */
[----:B-----5:R-:W-:-:S05]  /*fd90*/  @!P1 IMAD R3, R3, R17, RZ ;  /* 0x0000001103039224 */ /* 0x020fca00078e02ff */
[----:B------:R4:W-:Y:S01]  /*fda0*/  @!P1 STG.E.U8 desc[UR36][R4.64+0x49], R3 ;  /* 0x0000490304009986 */ /* 0x0009e2000c101124 */
[----:B------:R-:W-:Y:S01]  /*fdb0*/  ISETP.LT.OR P1, PT, R0, 0x51, !P2 ;  /* 0x000000510000780c */ /* 0x000fe20005721670 */
[-C--:B------:R-:W-:Y:S02]  /*fdc0*/  @!P3 IMAD R13, R13, R17.reuse, RZ ;  /* 0x000000110d0db224 */ /* 0x080fe400078e02ff */
[-C--:B------:R-:W-:Y:S02]  /*fdd0*/  @!P4 IMAD R15, R15, R17.reuse, RZ ;  /* 0x000000110f0fc224 */ /* 0x080fe400078e02ff */
[----:B------:R-:W-:-:S08]  /*fde0*/  @!P5 IMAD R21, R21, R17, RZ ;  /* 0x000000111515d224 */ /* 0x000fd000078e02ff */
[-C--:B------:R-:W-:Y:S02]  /*fdf0*/  @!P1 IMAD R153, R153, R17.reuse, RZ ;  /* 0x0000001199999224 */ /* 0x080fe400078e02ff */
[----:B---3--:R-:W-:-:S05]  /*fe00*/  @!P6 IMAD R2, R2, R17, RZ ;  /* 0x000000110202e224 */ /* 0x008fca00078e02ff */
[----:B------:R-:W-:Y:S01]  /*fe10*/  @!P6 STG.E.U8 desc[UR36][R4.64+0x48], R2 ;  /* 0x000048020400e986 */ /* 0x000fe2000c101124 */
[----:B------:R-:W-:-:S03]  /*fe20*/  ISETP.LT.OR P6, PT, R0, 0x52, !P0 ;  /* 0x000000520000780c */ /* 0x000fc600047c1670 */
[----:B------:R0:W-:Y:S01]  /*fe30*/  @!P3 STG.E.U8 desc[UR36][R10.64+0x48], R13 ;  /* 0x0000480d0a00b986 */ /* 0x0001e2000c101124 */
[----:B------:R-:W-:-:S03]  /*fe40*/  ISETP.LT.OR P3, PT, R0, 0x52, !P2 ;  /* 0x000000520000780c */ /* 0x000fc60005761670 */
[----:B------:R1:W-:Y:S01]  /*fe50*/  @!P4 STG.E.U8 desc[UR36][R10.64+0x49], R15 ;  /* 0x0000490f0a00c986 */ /* 0x0003e2000c101124 */
[----:B------:R-:W-:-:S05]  /*fe60*/  ISETP.LT.OR P4, PT, R0, 0x59, !P0 ;  /* 0x000000590000780c */ /* 0x000fca0004781670 */
[----:B------:R-:W-:Y:S01]  /*fe70*/  @!P6 IMAD R23, R23, R17, RZ ;  /* 0x000000111717e224 */ /* 0x000fe200078e02ff */
[----:B------:R3:W-:Y:S01]  /*fe80*/  @!P5 STG.E.U8 desc[UR36][R4.64+0x50], R21 ;  /* 0x000050150400d986 */ /* 0x0007e2000c101124 */
[----:B------:R-:W-:-:S03]  /*fe90*/  ISETP.LT.OR P5, PT, R0, 0x5a, !P0 ;  /* 0x0000005a0000780c */ /* 0x000fc600047a1670 */
[----:B------:R5:W-:Y:S01]  /*fea0*/  @!P6 STG.E.U8 desc[UR36][R4.64+0x51], R23 ;  /* 0x000051170400e986 */ /* 0x000be2000c101124 */
[----:B------:R-:W-:-:S03]  /*feb0*/  ISETP.LT.OR P6, PT, R0, 0x59, !P2 ;  /* 0x000000590000780c */ /* 0x000fc600057c1670 */
[----:B------:R-:W-:Y:S01]  /*fec0*/  @!P1 STG.E.U8 desc[UR36][R10.64+0x50], R153 ;  /* 0x000050990a009986 */ /* 0x000fe2000c101124 */
[----:B------:R-:W-:Y:S01]  /*fed0*/  ISETP.LT.OR P1, PT, R0, 0x5a, !P2 ;  /* 0x0000005a0000780c */ /* 0x000fe20005721670 */
[-C--:B----4-:R-:W-:Y:S02]  /*fee0*/  @!P3 IMAD R3, R12, R17.reuse, RZ ;  /* 0x000000110c03b224 */ /* 0x090fe400078e02ff */
[-C--:B0-----:R-:W-:Y:S02]  /*fef0*/  @!P4 IMAD R13, R235, R17.reuse, RZ ;  /* 0x00000011eb0dc224 */ /* 0x081fe400078e02ff */
[-C--:B-1----:R-:W-:Y:S01]  /*ff00*/  @!P5 IMAD R15, R234, R17.reuse, RZ ;  /* 0x00000011ea0fd224 */ /* 0x082fe200078e02ff */
[----:B------:R0:W-:Y:S03]  /*ff10*/  @!P3 STG.E.U8 desc[UR36][R10.64+0x51], R3 ;  /* 0x000051030a00b986 */ /* 0x0001e6000c101124 */
[----:B---3--:R-:W-:Y:S01]  /*ff20*/  @!P6 IMAD R21, R233, R17, RZ ;  /* 0x00000011e915e224 */ /* 0x008fe200078e02ff */
[----:B------:R1:W-:Y:S01]  /*ff30*/  @!P4 STG.E.U8 desc[UR36][R4.64+0x58], R13 ;  /* 0x0000580d0400c986 */ /* 0x0003e2000c101124 */
[----:B------:R-:W-:-:S02]  /*ff40*/  ISETP.LT.OR P3, PT, R0, 0x61, !P0 ;  /* 0x000000610000780c */ /* 0x000fc40004761670 */
[----:B-----5:R-:W-:Y:S01]  /*ff50*/  @!P1 IMAD R23, R232, R17, RZ ;  /* 0x00000011e8179224 */ /* 0x020fe200078e02ff */
[C---:B------:R-:W-:Y:S01]  /*ff60*/  ISETP.LT.OR P4, PT, R0.reuse, 0x62, !P0 ;  /* 0x000000620000780c */ /* 0x040fe20004781670 */
[----:B------:R3:W-:Y:S01]  /*ff70*/  @!P5 STG.E.U8 desc[UR36][R4.64+0x59], R15 ;  /* 0x0000590f0400d986 */ /* 0x0007e2000c101124 */
[----:B------:R-:W-:-:S03]  /*ff80*/  ISETP.LT.OR P5, PT, R0, 0x61, !P2 ;  /* 0x000000610000780c */ /* 0x000fc600057a1670 */
[----:B------:R4:W-:Y:S01]  /*ff90*/  @!P6 STG.E.U8 desc[UR36][R10.64+0x58], R21 ;  /* 0x000058150a00e986 */ /* 0x0009e2000c101124 */
[----:B------:R-:W-:-:S03]  /*ffa0*/  ISETP.LT.OR P6, PT, R0, 0x62, !P2 ;  /* 0x000000620000780c */ /* 0x000fc600057c1670 */
[----:B------:R-:W-:Y:S01]  /*ffb0*/  @!P1 STG.E.U8 desc[UR36][R10.64+0x59], R23 ;  /* 0x000059170a009986 */ /* 0x000fe2000c101124 */
[----:B------:R-:W-:Y:S01]  /*ffc0*/  ISETP.LT.OR P1, PT, R0, 0x69, !P0 ;  /* 0x000000690000780c */ /* 0x000fe20004721670 */
[-C--:B0-----:R-:W-:Y:S02]  /*ffd0*/  @!P3 IMAD R3, R231, R17.reuse, RZ ;  /* 0x00000011e703b224 */ /* 0x081fe400078e02ff */
[-C--:B-1----:R-:W-:Y:S02]  /*ffe0*/  @!P4 IMAD R13, R230, R17.reuse, RZ ;  /* 0x00000011e60dc224 */ /* 0x082fe400078e02ff */
[-C--:B---3--:R-:W-:Y:S01]  /*fff0*/  @!P5 IMAD R15, R229, R17.reuse, RZ ;  /* 0x00000011e50fd224 */ /* 0x088fe200078e02ff */
[----:B------:R0:W-:Y:S03]  /*10000*/  @!P3 STG.E.U8 desc[UR36][R4.64+0x60], R3 ;  /* 0x000060030400b986 */ /* 0x0001e6000c101124 */
[----:B----4-:R-:W-:Y:S01]  /*10010*/  @!P6 IMAD R21, R228, R17, RZ ;  /* 0x00000011e415e224 */ /* 0x010fe200078e02ff */
[----:B------:R1:W-:Y:S01]  /*10020*/  @!P4 STG.E.U8 desc[UR36][R4.64+0x61], R13 ;  /* 0x0000610d0400c986 */ /* 0x0003e2000c101124 */
[----:B------:R-:W-:-:S02]  /*10030*/  ISETP.LT.OR P3, PT, R0, 0x6a, !P0 ;  /* 0x0000006a0000780c */ /* 0x000fc40004761670 */
[----:B------:R-:W-:Y:S01]  /*10040*/  @!P1 IMAD R153, R227, R17, RZ ;  /* 0x00000011e3999224 */ /* 0x000fe200078e02ff */
        /* <DEDUP_REMOVED lines=131> */
[-C--:B----4-:R-:W-:Y:S01]  /*10880*/  @!P6 IMAD R21, R183, R17.reuse, RZ ;  /* 0x00000011b715e224 */ /* 0x090fe200078e02ff */
[----:B------:R1:W-:Y:S03]  /*10890*/  @!P4 STG.E.U8 desc[UR36][R10.64+0xb8], R13 ;  /* 0x0000b80d0a00c986 */ /* 0x0003e6000c101124 */
[----:B------:R-:W-:Y:S01]  /*108a0*/  @!P1 IMAD R23, R182, R17, RZ ;  /* 0x00000011b6179224 */ /* 0x000fe200078e02ff */
[C---:B------:R-:W-:Y:S01]  /*108b0*/  ISETP.LT.OR P3, PT, R0.reuse, 0xc1, !P2 ;  /* 0x000000c10000780c */ /* 0x040fe20005761670 */
[----:B------:R3:W-:Y:S01]  /*108c0*/  @!P5 STG.E.U8 desc[UR36][R10.64+0xb9], R15 ;  /* 0x0000b90f0a00d986 */ /* 0x0007e2000c101124 */
[----:B------:R-:W-:-:S02]  /*108d0*/  ISETP.LT.OR P4, PT, R0, 0xc2, !P2 ;  /* 0x000000c20000780c */ /* 0x000fc40005781670 */
[C---:B------:R-:W-:Y:S01]  /*108e0*/  ISETP.LT.OR P5, PT, R0.reuse, 0xc9, !P0 ;  /* 0x000000c90000780c */ /* 0x040fe200047a1670 */
[----:B------:R4:W-:Y:S01]  /*108f0*/  @!P6 STG.E.U8 desc[UR36][R4.64+0xc0], R21 ;  /* 0x0000c0150400e986 */ /* 0x0009e2000c101124 */
[----:B------:R-:W-:-:S03]  /*10900*/  ISETP.LT.OR P6, PT, R0, 0xca, !P0 ;  /* 0x000000ca0000780c */ /* 0x000fc600047c1670 */
[----:B------:R-:W-:Y:S01]  /*10910*/  @!P1 STG.E.U8 desc[UR36][R4.64+0xc1], R23 ;  /* 0x0000c11704009986 */ /* 0x000fe2000c101124 */
[----:B------:R-:W-:-:S03]  /*10920*/  ISETP.LT.OR P1, PT, R0, 0xc9, !P2 ;  /* 0x000000c90000780c */ /* 0x000fc60005721670 */
[-C--:B0-----:R-:W-:Y:S02]  /*10930*/  @!P3 IMAD R3, R181, R17.reuse, RZ ;  /* 0x00000011b503b224 */ /* 0x081fe400078e02ff */
[-C--:B-1----:R-:W-:Y:S02]  /*10940*/  @!P4 IMAD R13, R180, R17.reuse, RZ ;  /* 0x00000011b40dc224 */ /* 0x082fe400078e02ff */
[-C--:B---3--:R-:W-:Y:S02]  /*10950*/  @!P5 IMAD R15, R179, R17.reuse, RZ ;  /* 0x00000011b30fd224 */ /* 0x088fe400078e02ff */
[-C--:B----4-:R-:W-:Y:S01]  /*10960*/  @!P6 IMAD R21, R178, R17.reuse, RZ ;  /* 0x00000011b215e224 */ /* 0x090fe200078e02ff */
[----:B------:R0:W-:Y:S03]  /*10970*/  @!P3 STG.E.U8 desc[UR36][R10.64+0xc0], R3 ;  /* 0x0000c0030a00b986 */ /* 0x0001e6000c101124 */
[----:B------:R-:W-:Y:S01]  /*10980*/  @!P1 IMAD R153, R177, R17, RZ ;  /* 0x00000011b1999224 */ /* 0x000fe200078e02ff */
[----:B------:R1:W-:Y:S01]  /*10990*/  @!P4 STG.E.U8 desc[UR36][R10.64+0xc1], R13 ;  /* 0x0000c10d0a00c986 */ /* 0x0003e2000c101124 */
[----:B------:R-:W-:-:S02]  /*109a0*/  ISETP.LT.OR P3, PT, R0, 0xca, !P2 ;  /* 0x000000ca0000780c */ /* 0x000fc40005761670 */
        /* <DEDUP_REMOVED lines=33> */
[----:B------:R4:W-:Y:S04]  /*10bc0*/  @!P6 STG.E.U8 desc[UR36][R10.64+0xd9], R21 ;  /* 0x0000d9150a00e986 */ /* 0x0009e8000c101124 */
[----:B------:R-:W-:Y:S01]  /*10bd0*/  @!P1 STG.E.U8 desc[UR36][R4.64+0xe0], R153 ;  /* 0x0000e09904009986 */ /* 0x000fe2000c101124 */
[C---:B------:R-:W-:Y:S02]  /*10be0*/  ISETP.LT.OR P1, PT, R0.reuse, 0xea, !P0 ;  /* 0x000000ea0000780c */ /* 0x040fe40004721670 */
[----:B------:R-:W-:Y:S01]  /*10bf0*/  ISETP.LT.OR P6, PT, R0, 0xe9, !P0 ;  /* 0x000000e90000780c */ /* 0x000fe200047c1670 */
[-C--:B0-----:R-:W-:Y:S02]  /*10c00*/  @!P3 IMAD R3, R166, R17.reuse, RZ ;  /* 0x00000011a603b224 */ /* 0x081fe400078e02ff */
[----:B-1----:R-:W-:-:S02]  /*10c10*/  @!P4 IMAD R13, R165, R17, RZ ;  /* 0x00000011a50dc224 */ /* 0x002fc400078e02ff */
[----:B---3--:R-:W-:Y:S01]  /*10c20*/  @!P5 IMAD R15, R164, R17, RZ ;  /* 0x00000011a40fd224 */ /* 0x008fe200078e02ff */
[----:B------:R0:W-:Y:S01]  /*10c30*/  @!P3 STG.E.U8 desc[UR36][R4.64+0xe1], R3 ;  /* 0x0000e1030400b986 */ /* 0x0001e2000c101124 */
[----:B------:R-:W-:-:S04]  /*10c40*/  ISETP.LT.OR P3, PT, R0, 0xe9, !P2 ;  /* 0x000000e90000780c */ /* 0x000fc80005761670 */
[-C--:B------:R-:W-:Y:S01]  /*10c50*/  @!P1 IMAD R23, R162, R17.reuse, RZ ;  /* 0x00000011a2179224 */ /* 0x080fe200078e02ff */
[----:B------:R2:W-:Y:S01]  /*10c60*/  @!P4 STG.E.U8 desc[UR36][R10.64+0xe0], R13 ;  /* 0x0000e00d0a00c986 */ /* 0x0005e2000c101124 */
[----:B----4-:R-:W-:Y:S01]  /*10c70*/  @!P6 IMAD R21, R163, R17, RZ ;  /* 0x00000011a315e224 */ /* 0x010fe200078e02ff */
[C---:B------:R-:W-:Y:S02]  /*10c80*/  ISETP.LT.OR P4, PT, R0.reuse, 0xea, !P2 ;  /* 0x000000ea0000780c */ /* 0x040fe40005781670 */
[----:B------:R1:W-:Y:S01]  /*10c90*/  @!P5 STG.E.U8 desc[UR36][R10.64+0xe1], R15 ;  /* 0x0000e10f0a00d986 */ /* 0x0003e2000c101124 */
[----:B------:R-:W-:-:S03]  /*10ca0*/  ISETP.LT.OR P5, PT, R0, 0xf1, !P0 ;  /* 0x000000f10000780c */ /* 0x000fc600047a1670 */
[----:B------:R-:W-:Y:S01]  /*10cb0*/  @!P1 STG.E.U8 desc[UR36][R4.64+0xe9], R23 ;  /* 0x0000e91704009986 */ /* 0x000fe2000c101124 */
[----:B------:R-:W-:-:S03]  /*10cc0*/  ISETP.LT.OR P1, PT, R0, 0xf2, !P0 ;  /* 0x000000f20000780c */ /* 0x000fc60004721670 */
[----:B------:R3:W-:Y:S01]  /*10cd0*/  @!P6 STG.E.U8 desc[UR36][R4.64+0xe8], R21 ;  /* 0x0000e8150400e986 */ /* 0x0007e2000c101124 */
[----:B------:R-:W-:Y:S01]  /*10ce0*/  ISETP.LT.OR P6, PT, R0, 0xf1, !P2 ;  /* 0x000000f10000780c */ /* 0x000fe200057c1670 */
[-C--:B0-----:R-:W-:Y:S02]  /*10cf0*/  @!P3 IMAD R3, R161, R17.reuse, RZ ;  /* 0x00000011a103b224 */ /* 0x081fe400078e02ff */
[-C--:B--2---:R-:W-:Y:S02]  /*10d00*/  @!P4 IMAD R13, R160, R17.reuse, RZ ;  /* 0x00000011a00dc224 */ /* 0x084fe400078e02ff */
[-C--:B-1----:R-:W-:Y:S01]  /*10d10*/  @!P5 IMAD R15, R159, R17.reuse, RZ ;  /* 0x000000119f0fd224 */ /* 0x082fe200078e02ff */
[----:B------:R0:W-:Y:S01]  /*10d20*/  @!P3 STG.E.U8 desc[UR36][R10.64+0xe8], R3 ;  /* 0x0000e8030a00b986 */ /* 0x0001e2000c101124 */
[----:B------:R-:W-:Y:S02]  /*10d30*/  ISETP.LT.OR P3, PT, R0, 0xf2, !P2 ;  /* 0x000000f20000780c */ /* 0x000fe40005761670 */
[-C--:B---3--:R-:W-:Y:S01]  /*10d40*/  @!P1 IMAD R21, R158, R17.reuse, RZ ;  /* 0x000000119e159224 */ /* 0x088fe200078e02ff */
[----:B------:R1:W-:Y:S03]  /*10d50*/  @!P4 STG.E.U8 desc[UR36][R10.64+0xe9], R13 ;  /* 0x0000e90d0a00c986 */ /* 0x0003e6000c101124 */
[----:B------:R-:W-:Y:S01]  /*10d60*/  @!P6 IMAD R23, R157, R17, RZ ;  /* 0x000000119d17e224 */ /* 0x000fe200078e02ff */
[C---:B------:R-:W-:Y:S01]  /*10d70*/  ISETP.LT.OR P4, PT, R0.reuse, 0xf9, !P0 ;  /* 0x000000f90000780c */ /* 0x040fe20004781670 */
[----:B------:R-:W-:Y:S01]  /*10d80*/  @!P1 STG.E.U8 desc[UR36][R4.64+0xf1], R21 ;  /* 0x0000f11504009986 */ /* 0x000fe2000c101124 */
[----:B------:R-:W-:-:S02]  /*10d90*/  ISETP.LT.OR P0, PT, R0, 0xfa, !P0 ;  /* 0x000000fa0000780c */ /* 0x000fc40004701670 */
[----:B------:R-:W-:Y:S01]  /*10da0*/  ISETP.GE.AND P1, PT, R154, 0x81, PT ;  /* 0x000000819a00780c */ /* 0x000fe20003f26270 */
[----:B------:R2:W-:Y:S01]  /*10db0*/  @!P5 STG.E.U8 desc[UR36][R4.64+0xf0], R15 ;  /* 0x0000f00f0400d986 */ /* 0x0005e2000c101124 */
[C---:B------:R-:W-:Y:S02]  /*10dc0*/  ISETP.LT.OR P5, PT, R0.reuse, 0xf9, !P2 ;  /* 0x000000f90000780c */ /* 0x040fe400057a1670 */
[C---:B------:R-:W-:Y:S01]  /*10dd0*/  ISETP.LT.OR P2, PT, R0.reuse, 0xfa, !P2 ;  /* 0x000000fa0000780c */ /* 0x040fe20005741670 */
[----:B------:R3:W-:Y:S01]  /*10de0*/  @!P6 STG.E.U8 desc[UR36][R10.64+0xf0], R23 ;  /* 0x0000f0170a00e986 */ /* 0x0007e2000c101124 */
[----:B------:R-:W-:Y:S01]  /*10df0*/  ISETP.LT.OR P6, PT, R0, 0x1, !P1 ;  /* 0x000000010000780c */ /* 0x000fe20004fc1670 */
[-C--:B0-----:R-:W-:Y:S02]  /*10e00*/  @!P3 IMAD R3, R156, R17.reuse, RZ ;  /* 0x000000119c03b224 */ /* 0x081fe400078e02ff */
[-C--:B-1----:R-:W-:Y:S02]  /*10e10*/  @!P4 IMAD R13, R152, R17.reuse, RZ ;  /* 0x00000011980dc224 */ /* 0x082fe400078e02ff */
[----:B------:R-:W-:Y:S01]  /*10e20*/  @!P0 IMAD R153, R22, R17, RZ ;  /* 0x0000001116998224 */ /* 0x000fe200078e02ff */
[----:B------:R0:W-:Y:S01]  /*10e30*/  @!P3 STG.E.U8 desc[UR36][R10.64+0xf1], R3 ;  /* 0x0000f1030a00b986 */ /* 0x0001e2000c101124 */
[----:B------:R-:W-:-:S02]  /*10e40*/  ISETP.GE.AND P3, PT, R154, 0x89, PT ;  /* 0x000000899a00780c */ /* 0x000fc40003f66270 */
[-C--:B--2---:R-:W-:Y:S02]  /*10e50*/  @!P5 IMAD R15, R20, R17.reuse, RZ ;  /* 0x00000011140fd224 */ /* 0x084fe400078e02ff */
[-C--:B------:R-:W-:Y:S01]  /*10e60*/  @!P2 IMAD R21, R14, R17.reuse, RZ ;  /* 0x000000110e15a224 */ /* 0x080fe200078e02ff */
[----:B------:R-:W-:Y:S01]  /*10e70*/  @!P0 STG.E.U8 desc[UR36][R4.64+0xf9], R153 ;  /* 0x0000f99904008986 */ /* 0x000fe2000c101124 */
[----:B---3--:R-:W-:Y:S01]  /*10e80*/  @!P6 IMAD R23, R24, R17, RZ ;  /* 0x000000111817e224 */ /* 0x008fe200078e02ff */
[C---:B------:R-:W-:Y:S02]  /*10e90*/  ISETP.LT.OR P0, PT, R0.reuse, 0x2, !P1 ;  /* 0x000000020000780c */ /* 0x040fe40004f01670 */
[----:B------:R1:W-:Y:S01]  /*10ea0*/  @!P4 STG.E.U8 desc[UR36][R4.64+0xf8], R13 ;  /* 0x0000f80d0400c986 */ /* 0x0003e2000c101124 */
[----:B------:R-:W-:-:S03]  /*10eb0*/  ISETP.LT.OR P4, PT, R0, 0x1, !P3 ;  /* 0x000000010000780c */ /* 0x000fc60005f81670 */
[----:B------:R-:W-:Y:S01]  /*10ec0*/  @!P5 STG.E.U8 desc[UR36][R10.64+0xf8], R15 ;  /* 0x0000f80f0a00d986 */ /* 0x000fe2000c101124 */
[----:B------:R-:W-:-:S03]  /*10ed0*/  ISETP.LT.OR P5, PT, R0, 0x2, !P3 ;  /* 0x000000020000780c */ /* 0x000fc60005fa1670 */
[----:B------:R-:W-:Y:S01]  /*10ee0*/  @!P2 STG.E.U8 desc[UR36][R10.64+0xf9], R21 ;  /* 0x0000f9150a00a986 */ /* 0x000fe2000c101124 */
[----:B------:R-:W-:-:S03]  /*10ef0*/  ISETP.LT.OR P2, PT, R0, 0x9, !P1 ;  /* 0x000000090000780c */ /* 0x000fc60004f41670 */
[----:B------:R-:W-:Y:S01]  /*10f00*/  @!P6 STG.E.U8 desc[UR36][R6.64], R23 ;  /* 0x000000170600e986 */ /* 0x000fe2000c101124 */
[----:B------:R-:W-:Y:S01]  /*10f10*/  ISETP.LT.OR P6, PT, R0, 0xa, !P1 ;  /* 0x0000000a0000780c */ /* 0x000fe20004fc1670 */
[-C--:B------:R-:W-:Y:S02]  /*10f20*/  @!P0 IMAD R25, R25, R17.reuse, RZ ;  /* 0x0000001119198224 */ /* 0x080fe400078e02ff */
[-C--:B0-----:R-:W-:Y:S02]  /*10f30*/  @!P4 IMAD R3, R26, R17.reuse, RZ ;  /* 0x000000111a03c224 */ /* 0x081fe400078e02ff */
[-C--:B------:R-:W-:Y:S01]  /*10f40*/  @!P5 IMAD R27, R27, R17.reuse, RZ ;  /* 0x000000111b1bd224 */ /* 0x080fe200078e02ff */
[----:B------:R-:W-:Y:S03]  /*10f50*/  @!P0 STG.E.U8 desc[UR36][R6.64+0x1], R25 ;  /* 0x0000011906008986 */ /* 0x000fe6000c101124 */
[----:B-1----:R-:W-:Y:S01]  /*10f60*/  @!P2 IMAD R5, R28, R17, RZ ;  /* 0x000000111c05a224 */ /* 0x002fe200078e02ff */
[----:B------:R0:W-:Y:S01]  /*10f70*/  @!P4 STG.E.U8 desc[UR36][R8.64], R3 ;  /* 0x000000030800c986 */ /* 0x0001e2000c101124 */
[----:B------:R-:W-:-:S02]  /*10f80*/  ISETP.LT.OR P0, PT, R0, 0xa, !P3 ;  /* 0x0000000a0000780c */ /* 0x000fc40005f01670 */
[----:B------:R-:W-:Y:S01]  /*10f90*/  @!P6 IMAD R29, R29, R17, RZ ;  /* 0x000000111d1de224 */ /* 0x000fe200078e02ff */
[C---:B------:R-:W-:Y:S01]  /*10fa0*/  ISETP.LT.OR P4, PT, R0.reuse, 0x9, !P3 ;  /* 0x000000090000780c */ /* 0x040fe20005f81670 */
[----:B------:R-:W-:Y:S01]  /*10fb0*/  @!P5 STG.E.U8 desc[UR36][R8.64+0x1], R27 ;  /* 0x0000011b0800d986 */ /* 0x000fe2000c101124 */
[----:B------:R-:W-:-:S03]  /*10fc0*/  ISETP.LT.OR P5, PT, R0, 0x11, !P1 ;  /* 0x000000110000780c */ /* 0x000fc60004fa1670 */
[----:B------:R1:W-:Y:S01]  /*10fd0*/  @!P2 STG.E.U8 desc[UR36][R6.64+0x8], R5 ;  /* 0x000008050600a986 */ /* 0x0003e2000c101124 */
[----:B------:R-:W-:-:S03]  /*10fe0*/  ISETP.LT.OR P2, PT, R0, 0x12, !P1 ;  /* 0x000000120000780c */ /* 0x000fc60004f41670 */
[----:B------:R-:W-:Y:S01]  /*10ff0*/  @!P6 STG.E.U8 desc[UR36][R6.64+0x9], R29 ;  /* 0x0000091d0600e986 */ /* 0x000fe2000c101124 */
[----:B------:R-:W-:Y:S01]  /*11000*/  ISETP.LT.OR P6, PT, R0, 0x11, !P3 ;  /* 0x000000110000780c */ /* 0x000fe20005fc1670 */
[-C--:B------:R-:W-:Y:S02]  /*11010*/  @!P0 IMAD R31, R31, R17.reuse, RZ ;  /* 0x000000111f1f8224 */ /* 0x080fe400078e02ff */
[-C--:B0-----:R-:W-:Y:S02]  /*11020*/  @!P4 IMAD R3, R30, R17.reuse, RZ ;  /* 0x000000111e03c224 */ /* 0x081fe400078e02ff */
[-C--:B------:R-:W-:Y:S01]  /*11030*/  @!P5 IMAD R11, R32, R17.reuse, RZ ;  /* 0x00000011200bd224 */ /* 0x080fe200078e02ff */
[----:B------:R-:W-:Y:S03]  /*11040*/  @!P0 STG.E.U8 desc[UR36][R8.64+0x9], R31 ;  /* 0x0000091f08008986 */ /* 0x000fe6000c101124 */
[----:B------:R-:W-:Y:S01]  /*11050*/  @!P2 IMAD R33, R33, R17, RZ ;  /* 0x000000112121a224 */ /* 0x000fe200078e02ff */
[----:B------:R0:W-:Y:S01]  /*11060*/  @!P4 STG.E.U8 desc[UR36][R8.64+0x8], R3 ;  /* 0x000008030800c986 */ /* 0x0001e2000c101124 */
[----:B------:R-:W-:-:S02]  /*11070*/  ISETP.LT.OR P0, PT, R0, 0x12, !P3 ;  /* 0x000000120000780c */ /* 0x000fc40005f01670 */
[----:B-1----:R-:W-:Y:S01]  /*11080*/  @!P6 IMAD R5, R34, R17, RZ ;  /* 0x000000112205e224 */ /* 0x002fe200078e02ff */
[C---:B------:R-:W-:Y:S01]  /*11090*/  ISETP.LT.OR P4, PT, R0.reuse, 0x19, !P1 ;  /* 0x000000190000780c */ /* 0x040fe20004f81670 */
[----:B------:R-:W-:Y:S01]  /*110a0*/  @!P5 STG.E.U8 desc[UR36][R6.64+0x10], R11 ;  /* 0x0000100b0600d986 */ /* 0x000fe2000c101124 */
[----:B------:R-:W-:-:S03]  /*110b0*/  ISETP.LT.OR P5, PT, R0, 0x1a, !P1 ;  /* 0x0000001a0000780c */ /* 0x000fc60004fa1670 */
[----:B------:R-:W-:Y:S01]  /*110c0*/  @!P2 STG.E.U8 desc[UR36][R6.64+0x11], R33 ;  /* 0x000011210600a986 */ /* 0x000fe2000c101124 */
[----:B------:R-:W-:-:S03]  /*110d0*/  ISETP.LT.OR P2, PT, R0, 0x19, !P3 ;  /* 0x000000190000780c */ /* 0x000fc60005f41670 */
[----:B------:R1:W-:Y:S01]  /*110e0*/  @!P6 STG.E.U8 desc[UR36][R8.64+0x10], R5 ;  /* 0x000010050800e986 */ /* 0x0003e2000c101124 */
[----:B------:R-:W-:Y:S01]  /*110f0*/  ISETP.LT.OR P6, PT, R0, 0x1a, !P3 ;  /* 0x0000001a0000780c */ /* 0x000fe20005fc1670 */
[-C--:B------:R-:W-:Y:S02]  /*11100*/  @!P0 IMAD R35, R35, R17.reuse, RZ ;  /* 0x0000001123238224 */ /* 0x080fe400078e02ff */
[-C--:B0-----:R-:W-:Y:S02]  /*11110*/  @!P4 IMAD R3, R36, R17.reuse, RZ ;  /* 0x000000112403c224 */ /* 0x081fe400078e02ff */
[-C--:B------:R-:W-:Y:S01]  /*11120*/  @!P5 IMAD R37, R37, R17.reuse, RZ ;  /* 0x000000112525d224 */ /* 0x080fe200078e02ff */
[----:B------:R-:W-:Y:S01]  /*11130*/  @!P0 STG.E.U8 desc[UR36][R8.64+0x11], R35 ;  /* 0x0000112308008986 */ /* 0x000fe2000c101124 */
[----:B------:R-:W-:Y:S02]  /*11140*/  ISETP.LT.OR P0, PT, R0, 0x22, !P1 ;  /* 0x000000220000780c */ /* 0x000fe40004f01670 */
[----:B-1----:R-:W-:-:S04]  /*11150*/  @!P2 IMAD R5, R38, R17, RZ ;  /* 0x000000112605a224 */ /* 0x002fc800078e02ff */
[----:B------:R-:W-:Y:S01]  /*11160*/  @!P6 IMAD R39, R39, R17, RZ ;  /* 0x000000112727e224 */ /* 0x000fe200078e02ff */
[----:B------:R0:W-:Y:S01]  /*11170*/  @!P4 STG.E.U8 desc[UR36][R6.64+0x18], R3 ;  /* 0x000018030600c986 */ /* 0x0001e2000c101124 */
[----:B------:R-:W-:-:S03]  /*11180*/  ISETP.LT.OR P4, PT, R0, 0x21, !P1 ;  /* 0x000000210000780c */ /* 0x000fc60004f81670 */
        /* <DEDUP_REMOVED lines=216> */
[-C--:B0-----:R-:W-:Y:S02]  /*11f10*/  @!P4 IMAD R3, R110, R17.reuse, RZ ;  /* 0x000000116e03c224 */ /* 0x081fe400078e02ff */
[-C--:B------:R-:W-:Y:S02]  /*11f20*/  @!P0 IMAD R111, R111, R17.reuse, RZ ;  /* 0x000000116f6f8224 */ /* 0x080fe400078e02ff */
[-C--:B------:R-:W-:Y:S01]  /*11f30*/  @!P5 IMAD R11, R112, R17.reuse, RZ ;  /* 0x00000011700bd224 */ /* 0x080fe200078e02ff */
[----:B------:R0:W-:Y:S03]  /*11f40*/  @!P4 STG.E.U8 desc[UR36][R8.64+0xa8], R3 ;  /* 0x0000a8030800c986 */ /* 0x0001e6000c101124 */
[-C--:B------:R-:W-:Y:S01]  /*11f50*/  @!P2 IMAD R113, R113, R17.reuse, RZ ;  /* 0x000000117171a224 */ /* 0x080fe200078e02ff */
[----:B------:R-:W-:Y:S03]  /*11f60*/  @!P0 STG.E.U8 desc[UR36][R8.64+0xa9], R111 ;  /* 0x0000a96f08008986 */ /* 0x000fe6000c101124 */
[----:B-1----:R-:W-:Y:S01]  /*11f70*/  @!P6 IMAD R5, R114, R17, RZ ;  /* 0x000000117205e224 */ /* 0x002fe200078e02ff */
[C---:B------:R-:W-:Y:S01]  /*11f80*/  ISETP.LT.OR P0, PT, R0.reuse, 0xb2, !P3 ;  /* 0x000000b20000780c */ /* 0x040fe20005f01670 */
[----:B------:R-:W-:Y:S01]  /*11f90*/  @!P5 STG.E.U8 desc[UR36][R6.64+0xb0], R11 ;  /* 0x0000b00b0600d986 */ /* 0x000fe2000c101124 */
[----:B------:R-:W-:-:S02]  /*11fa0*/  ISETP.LT.OR P5, PT, R0, 0xba, !P1 ;  /* 0x000000ba0000780c */ /* 0x000fc40004fa1670 */
[C---:B------:R-:W-:Y:S01]  /*11fb0*/  ISETP.LT.OR P4, PT, R0.reuse, 0xb9, !P1 ;  /* 0x000000b90000780c */ /* 0x040fe20004f81670 */
[----:B------:R-:W-:Y:S01]  /*11fc0*/  @!P2 STG.E.U8 desc[UR36][R6.64+0xb1], R113 ;  /* 0x0000b1710600a986 */ /* 0x000fe2000c101124 */
[----:B------:R-:W-:-:S03]  /*11fd0*/  ISETP.LT.OR P2, PT, R0, 0xb9, !P3 ;  /* 0x000000b90000780c */ /* 0x000fc60005f41670 */
[----:B------:R1:W-:Y:S01]  /*11fe0*/  @!P6 STG.E.U8 desc[UR36][R8.64+0xb0], R5 ;  /* 0x0000b0050800e986 */ /* 0x0003e2000c101124 */
[----:B------:R-:W-:-:S03]  /*11ff0*/  ISETP.LT.OR P6, PT, R0, 0xba, !P3 ;  /* 0x000000ba0000780c */ /* 0x000fc60005fc1670 */
[-C--:B------:R-:W-:Y:S02]  /*12000*/  @!P0 IMAD R115, R115, R17.reuse, RZ ;  /* 0x0000001173738224 */ /* 0x080fe400078e02ff */
[-C--:B------:R-:W-:Y:S02]  /*12010*/  @!P5 IMAD R117, R117, R17.reuse, RZ ;  /* 0x000000117575d224 */ /* 0x080fe400078e02ff */
[-C--:B0-----:R-:W-:Y:S01]  /*12020*/  @!P4 IMAD R3, R116, R17.reuse, RZ ;  /* 0x000000117403c224 */ /* 0x081fe200078e02ff */
[----:B------:R-:W-:Y:S01]  /*12030*/  @!P0 STG.E.U8 desc[UR36][R8.64+0xb1], R115 ;  /* 0x0000b17308008986 */ /* 0x000fe2000c101124 */
[----:B------:R-:W-:Y:S01]  /*12040*/  ISETP.LT.OR P0, PT, R0, 0xc1, !P1 ;  /* 0x000000c10000780c */ /* 0x000fe20004f01670 */
[----:B-1----:R-:W-:-:S03]  /*12050*/  @!P2 IMAD R5, R118, R17, RZ ;  /* 0x000000117605a224 */ /* 0x002fc600078e02ff */
[----:B------:R-:W-:Y:S01]  /*12060*/  @!P6 IMAD R119, R119, R17, RZ ;  /* 0x000000117777e224 */ /* 0x000fe200078e02ff */
[----:B------:R-:W-:Y:S01]  /*12070*/  @!P5 STG.E.U8 desc[UR36][R6.64+0xb9], R117 ;  /* 0x0000b9750600d986 */ /* 0x000fe2000c101124 */
[----:B------:R-:W-:-:S03]  /*12080*/  ISETP.LT.OR P5, PT, R0, 0xc2, !P1 ;  /* 0x000000c20000780c */ /* 0x000fc60004fa1670 */
[----:B------:R0:W-:Y:S01]  /*12090*/  @!P4 STG.E.U8 desc[UR36][R6.64+0xb8], R3 ;  /* 0x0000b8030600c986 */ /* 0x0001e2000c101124 */
[----:B------:R-:W-:-:S03]  /*120a0*/  ISETP.LT.OR P4, PT, R0, 0xc1, !P3 ;  /* 0x000000c10000780c */ /* 0x000fc60005f81670 */
[----:B------:R-:W-:Y:S01]  /*120b0*/  @!P6 STG.E.U8 desc[UR36][R8.64+0xb9], R119 ;  /* 0x0000b9770800e986 */ /* 0x000fe2000c101124 */
[----:B------:R-:W-:-:S03]  /*120c0*/  ISETP.LT.OR P6, PT, R0, 0xc2, !P3 ;  /* 0x000000c20000780c */ /* 0x000fc60005fc1670 */
[----:B------:R1:W-:Y:S01]  /*120d0*/  @!P2 STG.E.U8 desc[UR36][R8.64+0xb8], R5 ;  /* 0x0000b8050800a986 */ /* 0x0003e2000c101124 */
[----:B------:R-:W-:Y:S01]  /*120e0*/  ISETP.LT.OR P2, PT, R0, 0xc9, !P1 ;  /* 0x000000c90000780c */ /* 0x000fe20004f41670 */
[-C--:B------:R-:W-:Y:S02]  /*120f0*/  @!P0 IMAD R11, R120, R17.reuse, RZ ;  /* 0x00000011780b8224 */ /* 0x080fe400078e02ff */
[-C--:B------:R-:W-:Y:S02]  /*12100*/  @!P5 IMAD R121, R121, R17.reuse, RZ ;  /* 0x000000117979d224 */ /* 0x080fe400078e02ff */
[-C--:B0-----:R-:W-:Y:S01]  /*12110*/  @!P4 IMAD R3, R122, R17.reuse, RZ ;  /* 0x000000117a03c224 */ /* 0x081fe200078e02ff */
[----:B------:R0:W-:Y:S03]  /*12120*/  @!P0 STG.E.U8 desc[UR36][R6.64+0xc0], R11 ;  /* 0x0000c00b06008986 */ /* 0x0001e6000c101124 */
[-C--:B------:R-:W-:Y:S01]  /*12130*/  @!P6 IMAD R123, R123, R17.reuse, RZ ;  /* 0x000000117b7be224 */ /* 0x080fe200078e02ff */
[----:B------:R-:W-:Y:S01]  /*12140*/  ISETP.LT.OR P0, PT, R0, 0xca, !P1 ;  /* 0x000000ca0000780c */ /* 0x000fe20004f01670 */
[----:B------:R-:W-:Y:S02]  /*12150*/  @!P5 STG.E.U8 desc[UR36][R6.64+0xc1], R121 ;  /* 0x0000c1790600d986 */ /* 0x000fe4000c101124 */
[----:B-1----:R-:W-:Y:S01]  /*12160*/  @!P2 IMAD R5, R124, R17, RZ ;  /* 0x000000117c05a224 */ /* 0x002fe200078e02ff */
[C---:B------:R-:W-:Y:S01]  /*12170*/  ISETP.LT.OR P5, PT, R0.reuse, 0xc9, !P3 ;  /* 0x000000c90000780c */ /* 0x040fe20005fa1670 */
[----:B------:R1:W-:Y:S01]  /*12180*/  @!P4 STG.E.U8 desc[UR36][R8.64+0xc0], R3 ;  /* 0x0000c0030800c986 */ /* 0x0003e2000c101124 */
        /* <DEDUP_REMOVED lines=8> */
[----:B------:R-:W-:Y:S03]  /*12210*/  @!P0 STG.E.U8 desc[UR36][R6.64+0xc9], R125 ;  /* 0x0000c97d06008986 */ /* 0x000fe6000c101124 */
[-C--:B-1----:R-:W-:Y:S01]  /*12220*/  @!P6 IMAD R3, R128, R17.reuse, RZ ;  /* 0x000000118003e224 */ /* 0x082fe200078e02ff */
[----:B------:R0:W-:Y:S03]  /*12230*/  @!P5 STG.E.U8 desc[UR36][R8.64+0xc8], R11 ;  /* 0x0000c80b0800d986 */ /* 0x0001e6000c101124 */
[----:B------:R-:W-:Y:S01]  /*12240*/  @!P2 IMAD R129, R129, R17, RZ ;  /* 0x000000118181a224 */ /* 0x000fe200078e02ff */
[C---:B------:R-:W-:Y:S01]  /*12250*/  ISETP.LT.OR P0, PT, R0.reuse, 0xd1, !P3 ;  /* 0x000000d10000780c */ /* 0x040fe20005f01670 */
[----:B------:R-:W-:Y:S01]  /*12260*/  @!P4 STG.E.U8 desc[UR36][R8.64+0xc9], R127 ;  /* 0x0000c97f0800c986 */ /* 0x000fe2000c101124 */
[----:B------:R-:W-:-:S02]  /*12270*/  ISETP.LT.OR P5, PT, R0, 0xd2, !P3 ;  /* 0x000000d20000780c */ /* 0x000fc40005fa1670 */
[C---:B------:R-:W-:Y:S01]  /*12280*/  ISETP.LT.OR P4, PT, R0.reuse, 0xd9, !P1 ;  /* 0x000000d90000780c */ /* 0x040fe20004f81670 */
[----:B------:R1:W-:Y:S01]  /*12290*/  @!P6 STG.E.U8 desc[UR36][R6.64+0xd0], R3 ;  /* 0x0000d0030600e986 */ /* 0x0003e2000c101124 */
[----:B------:R-:W-:-:S03]  /*122a0*/  ISETP.LT.OR P6, PT, R0, 0xda, !P1 ;  /* 0x000000da0000780c */ /* 0x000fc60004fc1670 */
[----:B------:R-:W-:Y:S01]  /*122b0*/  @!P2 STG.E.U8 desc[UR36][R6.64+0xd1], R129 ;  /* 0x0000d1810600a986 */ /* 0x000fe2000c101124 */
[----:B------:R-:W-:-:S03]  /*122c0*/  ISETP.LT.OR P2, PT, R0, 0xd9, !P3 ;  /* 0x000000d90000780c */ /* 0x000fc60005f41670 */
[-C--:B--2---:R-:W-:Y:S02]  /*122d0*/  @!P0 IMAD R5, R130, R17.reuse, RZ ;  /* 0x0000001182058224 */ /* 0x084fe400078e02ff */
[-C--:B------:R-:W-:Y:S02]  /*122e0*/  @!P5 IMAD R131, R131, R17.reuse, RZ ;  /* 0x000000118383d224 */ /* 0x080fe400078e02ff */
[-C--:B0-----:R-:W-:Y:S02]  /*122f0*/  @!P4 IMAD R11, R132, R17.reuse, RZ ;  /* 0x00000011840bc224 */ /* 0x081fe400078e02ff */
[-C--:B------:R-:W-:Y:S01]  /*12300*/  @!P6 IMAD R133, R133, R17.reuse, RZ ;  /* 0x000000118585e224 */ /* 0x080fe200078e02ff */
[----:B------:R0:W-:Y:S03]  /*12310*/  @!P0 STG.E.U8 desc[UR36][R8.64+0xd0], R5 ;  /* 0x0000d00508008986 */ /* 0x0001e6000c101124 */
[----:B-1----:R-:W-:Y:S01]  /*12320*/  @!P2 IMAD R3, R134, R17, RZ ;  /* 0x000000118603a224 */ /* 0x002fe200078e02ff */
[----:B------:R-:W-:Y:S01]  /*12330*/  @!P5 STG.E.U8 desc[UR36][R8.64+0xd1], R131 ;  /* 0x0000d1830800d986 */ /* 0x000fe2000c101124 */
[----:B------:R-:W-:-:S02]  /*12340*/  ISETP.LT.OR P0, PT, R0, 0xda, !P3 ;  /* 0x000000da0000780c */ /* 0x000fc40005f01670 */
        /* <DEDUP_REMOVED lines=14> */
[----:B------:R-:W-:Y:S01]  /*12430*/  @!P4 STG.E.U8 desc[UR36][R6.64+0xe1], R137 ;  /* 0x0000e1890600c986 */ /* 0x000fe2000c101124 */
[----:B------:R-:W-:-:S02]  /*12440*/  ISETP.LT.OR P0, PT, R0, 0xe9, !P1 ;  /* 0x000000e90000780c */ /* 0x000fc40004f01670 */
[C---:B------:R-:W-:Y:S01]  /*12450*/  ISETP.LT.OR P4, PT, R0.reuse, 0xea, !P1 ;  /* 0x000000ea0000780c */ /* 0x040fe20004f81670 */
[----:B------:R1:W-:Y:S01]  /*12460*/  @!P6 STG.E.U8 desc[UR36][R8.64+0xe0], R11 ;  /* 0x0000e00b0800e986 */ /* 0x0003e2000c101124 */
[C---:B------:R-:W-:Y:S02]  /*12470*/  ISETP.LT.OR P6, PT, R0.reuse, 0xe9, !P3 ;  /* 0x000000e90000780c */ /* 0x040fe40005fc1670 */
[C---:B------:R-:W-:Y:S01]  /*12480*/  ISETP.LT.OR P5, PT, R0.reuse, 0xea, !P3 ;  /* 0x000000ea0000780c */ /* 0x040fe20005fa1670 */
[----:B------:R-:W-:Y:S01]  /*12490*/  @!P2 STG.E.U8 desc[UR36][R8.64+0xe1], R139 ;  /* 0x0000e18b0800a986 */ /* 0x000fe2000c101124 */
[----:B------:R-:W-:-:S05]  /*124a0*/  ISETP.LT.OR P2, PT, R0, 0xf1, !P1 ;  /* 0x000000f10000780c */ /* 0x000fca0004f41670 */
[-C--:B--2---:R-:W-:Y:S02]  /*124b0*/  @!P0 IMAD R3, R140, R17.reuse, RZ ;  /* 0x000000118c038224 */ /* 0x084fe400078e02ff */
[-C--:B------:R-:W-:Y:S02]  /*124c0*/  @!P4 IMAD R141, R141, R17.reuse, RZ ;  /* 0x000000118d8dc224 */ /* 0x080fe400078e02ff */
[-C--:B0-----:R-:W-:Y:S02]  /*124d0*/  @!P6 IMAD R5, R142, R17.reuse, RZ ;  /* 0x000000118e05e224 */ /* 0x081fe400078e02ff */
[-C--:B------:R-:W-:Y:S02]  /*124e0*/  @!P5 IMAD R143, R143, R17.reuse, RZ ;  /* 0x000000118f8fd224 */ /* 0x080fe400078e02ff */
[----:B-1----:R-:W-:Y:S01]  /*124f0*/  @!P2 IMAD R11, R144, R17, RZ ;  /* 0x00000011900ba224 */ /* 0x002fe200078e02ff */
[----:B------:R0:W-:Y:S01]  /*12500*/  @!P0 STG.E.U8 desc[UR36][R6.64+0xe8], R3 ;  /* 0x0000e80306008986 */ /* 0x0001e2000c101124 */
[----:B------:R-:W-:-:S03]  /*12510*/  ISETP.LT.OR P0, PT, R0, 0xf2, !P1 ;  /* 0x000000f20000780c */ /* 0x000fc60004f01670 */
[----:B------:R-:W-:Y:S01]  /*12520*/  @!P4 STG.E.U8 desc[UR36][R6.64+0xe9], R141 ;  /* 0x0000e98d0600c986 */ /* 0x000fe2000c101124 */
[----:B------:R-:W-:-:S03]  /*12530*/  ISETP.LT.OR P4, PT, R0, 0xf1, !P3 ;  /* 0x000000f10000780c */ /* 0x000fc60005f81670 */
[----:B------:R-:W-:Y:S01]  /*12540*/  @!P6 STG.E.U8 desc[UR36][R8.64+0xe8], R5 ;  /* 0x0000e8050800e986 */ /* 0x000fe2000c101124 */
[----:B------:R-:W-:-:S03]  /*12550*/  ISETP.LT.OR P6, PT, R0, 0xf2, !P3 ;  /* 0x000000f20000780c */ /* 0x000fc60005fc1670 */
[----:B------:R-:W-:Y:S01]  /*12560*/  @!P5 STG.E.U8 desc[UR36][R8.64+0xe9], R143 ;  /* 0x0000e98f0800d986 */ /* 0x000fe2000c101124 */
[----:B------:R-:W-:-:S03]  /*12570*/  ISETP.LT.OR P5, PT, R0, 0xf9, !P3 ;  /* 0x000000f90000780c */ /* 0x000fc60005fa1670 */
[----:B------:R1:W-:Y:S01]  /*12580*/  @!P2 STG.E.U8 desc[UR36][R6.64+0xf0], R11 ;  /* 0x0000f00b0600a986 */ /* 0x0003e2000c101124 */
[C---:B------:R-:W-:Y:S02]  /*12590*/  ISETP.LT.OR P2, PT, R0.reuse, 0xf9, !P1 ;  /* 0x000000f90000780c */ /* 0x040fe40004f41670 */
[C---:B------:R-:W-:Y:S02]  /*125a0*/  ISETP.LT.OR P1, PT, R0.reuse, 0xfa, !P1 ;  /* 0x000000fa0000780c */ /* 0x040fe40004f21670 */
[----:B------:R-:W-:Y:S01]  /*125b0*/  ISETP.LT.OR P3, PT, R0, 0xfa, !P3 ;  /* 0x000000fa0000780c */ /* 0x000fe20005f61670 */
[-C--:B------:R-:W-:Y:S02]  /*125c0*/  @!P0 IMAD R145, R145, R17.reuse, RZ ;  /* 0x0000001191918224 */ /* 0x080fe400078e02ff */
[-C--:B0-----:R-:W-:Y:S02]  /*125d0*/  @!P4 IMAD R3, R146, R17.reuse, RZ ;  /* 0x000000119203c224 */ /* 0x081fe400078e02ff */
[----:B------:R-:W-:-:S02]  /*125e0*/  @!P6 IMAD R147, R147, R17, RZ ;  /* 0x000000119393e224 */ /* 0x000fc400078e02ff */
[-C--:B-1----:R-:W-:Y:S02]  /*125f0*/  @!P5 IMAD R11, R150, R17.reuse, RZ ;  /* 0x00000011960bd224 */ /* 0x082fe400078e02ff */
[-C--:B------:R-:W-:Y:S02]  /*12600*/  @!P2 IMAD R5, R148, R17.reuse, RZ ;  /* 0x000000119405a224 */ /* 0x080fe400078e02ff */
[-C--:B------:R-:W-:Y:S02]  /*12610*/  @!P1 IMAD R149, R149, R17.reuse, RZ ;  /* 0x0000001195959224 */ /* 0x080fe400078e02ff */
[----:B------:R-:W-:Y:S01]  /*12620*/  @!P3 IMAD R151, R151, R17, RZ ;  /* 0x000000119797b224 */ /* 0x000fe200078e02ff */
[----:B------:R0:W-:Y:S04]  /*12630*/  @!P0 STG.E.U8 desc[UR36][R6.64+0xf1], R145 ;  /* 0x0000f19106008986 */ /* 0x0001e8000c101124 */
[----:B------:R0:W-:Y:S04]  /*12640*/  @!P4 STG.E.U8 desc[UR36][R8.64+0xf0], R3 ;  /* 0x0000f0030800c986 */ /* 0x0001e8000c101124 */
[----:B------:R0:W-:Y:S04]  /*12650*/  @!P6 STG.E.U8 desc[UR36][R8.64+0xf1], R147 ;  /* 0x0000f1930800e986 */ /* 0x0001e8000c101124 */
[----:B------:R0:W-:Y:S04]  /*12660*/  @!P2 STG.E.U8 desc[UR36][R6.64+0xf8], R5 ;  /* 0x0000f8050600a986 */ /* 0x0001e8000c101124 */
[----:B------:R0:W-:Y:S04]  /*12670*/  @!P1 STG.E.U8 desc[UR36][R6.64+0xf9], R149 ;  /* 0x0000f99506009986 */ /* 0x0001e8000c101124 */
[----:B------:R0:W-:Y:S04]  /*12680*/  @!P5 STG.E.U8 desc[UR36][R8.64+0xf8], R11 ;  /* 0x0000f80b0800d986 */ /* 0x0001e8000c101124 */
[----:B------:R0:W-:Y:S02]  /*12690*/  @!P3 STG.E.U8 desc[UR36][R8.64+0xf9], R151 ;  /* 0x0000f9970800b986 */ /* 0x0001e4000c101124 */
.L_x_548:
[----:B------:R-:W-:Y:S05]  /*126a0*/  BSYNC B0 ;  /* 0x0000000000007941 */ /* 0x000fea0003800000 */
.L_x_34:
[----:B0-----:R-:W2:Y:S04]  /*126b0*/  LDL.LU R3, [R1+0x200] ;  /* 0x0002000001037983 */ /* 0x001ea80000300800 */
[----:B------:R-:W2:Y:S01]  /*126c0*/  LDL.LU R2, [R1+0x204] ;  /* 0x0002040001027983 */ /* 0x000ea20000300800 */
[----:B------:R-:W-:Y:S01]  /*126d0*/  ULDC UR4, c[0x0][0xc] ;  /* 0x0000030000047ab9 */ /* 0x000fe20000000800 */
[----:B------:R-:W-:Y:S01]  /*126e0*/  ULDC UR5, c[0x0][0x10] ;  /* 0x0000040000057ab9 */ /* 0x000fe20000000800 */
[----:B------:R-:W2:Y:S01]  /*126f0*/  LDC R5, c[0x0][0x14] ;  /* 0x00000500ff057b82 */ /* 0x000ea20000000800 */
[----:B------:R-:W-:Y:S01]  /*12700*/  UIMAD.WIDE.U32 UR4, UR4, UR5, URZ ;  /* 0x00000005040472a5 */ /* 0x000fe2000f8e003f */
[----:B------:R-:W-:Y:S01]  /*12710*/  PRMT R0, RZ, 0x7610, R0 ;  /* 0x00007610ff007816 */ /* 0x000fe20000000000 */
[----:B------:R-:W-:Y:S01]  /*12720*/  UMOV UR42, 0xffffffff ;  /* 0xffffffff002a7882 */ /* 0x000fe20000000000 */
[----:B------:R-:W-:-:S03]  /*12730*/  UMOV UR43, 0xffffffff ;  /* 0xffffffff002b7882 */ /* 0x000fc60000000000 */
[----:B--2---:R-:W-:-:S04]  /*12740*/  IMAD.WIDE.U32 R2, R5, UR4, R2 ;  /* 0x0000000405027c25 */ /* 0x004fc8000f8e0002 */
[----:B------:R-:W-:Y:S01]  /*12750*/  IMAD R5, R5, UR5, RZ ;  /* 0x0000000505057c24 */ /* 0x000fe2000f8e02ff */
[----:B------:R-:W-:Y:S01]  /*12760*/  ULDC.64 UR4, c[0x0][0x650] ;  /* 0x0001940000047ab9 */ /* 0x000fe20000000a00 */
[----:B-1-3--:R-:W-:Y:S01]  /*12770*/  IMAD.MOV.U32 R6, RZ, RZ, R2 ;  /* 0x000000ffff067224 */ /* 0x00afe200078e0002 */
[----:B------:R-:W-:Y:S01]  /*12780*/  ISETP.GE.U32.AND P0, PT, R2, UR4, PT ;  /* 0x0000000402007c0c */ /* 0x000fe2000bf06070 */
[----:B------:R-:W-:-:S05]  /*12790*/  IMAD.IADD R4, R3, 0x1, R5 ;  /* 0x0000000103047824 */ /* 0x000fca00078e0205 */
[----:B------:R0:W-:Y:S01]  /*127a0*/  STL [R1+0x200], R4 ;  /* 0x0002000401007387 */ /* 0x0001e20000100800 */
[----:B------:R-:W-:-:S03]  /*127b0*/  ISETP.GE.U32.AND.EX P0, PT, R4, UR5, PT, P0 ;  /* 0x0000000504007c0c */ /* 0x000fc6000bf06100 */
[----:B------:R0:W-:Y:S10]  /*127c0*/  STL [R1+0x204], R6 ;  /* 0x0002040601007387 */ /* 0x0001f40000100800 */
[----:B0-----:R-:W-:Y:S05]  /*127d0*/  @P0 BRA `(.L_x_549) ;  /* 0x0000000400880947 */ /* 0x001fea0003800000 */
[----:B------:R-:W0:Y:S01]  /*127e0*/  S2UR UR6, SR_CTAID.X ;  /* 0x00000000000679c3 */ /* 0x000e220000002500 */
[----:B------:R-:W-:Y:S01]  /*127f0*/  ULDC.64 UR12, c[0x0][0x628] ;  /* 0x00018a00000c7ab9 */ /* 0x000fe20000000a00 */
[----:B------:R-:W-:Y:S01]  /*12800*/  ULDC UR4, c[0x0][0x150] ;  /* 0x0000540000047ab9 */ /* 0x000fe20000000800 */
[----:B------:R-:W-:Y:S01]  /*12810*/  ISETP.NE.U32.AND P0, PT, RZ, UR12, PT ;  /* 0x0000000cff007c0c */ /* 0x000fe2000bf05070 */
[----:B------:R-:W-:Y:S01]  /*12820*/  ULDC UR15, c[0x0][0x630] ;  /* 0x00018c00000f7ab9 */ /* 0x000fe20000000800 */
[----:B------:R-:W-:Y:S01]  /*12830*/  R2UR UR16, R6 ;  /* 0x00000000061072ca */ /* 0x000fe200000e0000 */
[----:B------:R-:W-:Y:S01]  /*12840*/  ULDC UR19, c[0x0][0x154] ;  /* 0x0000550000137ab9 */ /* 0x000fe20000000800 */
[----:B------:R-:W-:Y:S01]  /*12850*/  ISETP.NE.AND.EX P0, PT, RZ, UR13, PT, P0 ;  /* 0x0000000dff007c0c */ /* 0x000fe2000bf05300 */
[----:B------:R-:W1:Y:S01]  /*12860*/  S2UR UR18, SR_CTAID.Y ;  /* 0x00000000001279c3 */ /* 0x000e620000002600 */
[----:B------:R-:W-:Y:S02]  /*12870*/  R2UR UR17, R4 ;  /* 0x00000000041172ca */ /* 0x000fe400000e0000 */
[----:B------:R-:W-:-:S02]  /*12880*/  R2UR UR10, R6 ;  /* 0x00000000060a72ca */ /* 0x000fc400000e0000 */
[----:B------:R-:W-:Y:S02]  /*12890*/  R2UR UR11, R4 ;  /* 0x00000000040b72ca */ /* 0x000fe400000e0000 */
[----:B0-----:R-:W-:-:S05]  /*128a0*/  I2FP.F32.U32 R0, UR6 ;  /* 0x0000000600007c45 */ /* 0x001fca0008201000 */
[----:B------:R-:W-:-:S04]  /*128b0*/  FMUL R0, R0, UR4 ;  /* 0x0000000400007c20 */ /* 0x000fc80008400000 */
[----:B------:R0:W2:Y:S01]  /*128c0*/  F2I.U32.TRUNC.NTZ R2, R0 ;  /* 0x0000000000027305 */ /* 0x0000a2000020f000 */
[----:B-1----:R-:W-:Y:S05]  /*128d0*/  @!P0 BRA `(.L_x_550) ;  /* 0x0000000000308947 */ /* 0x002fea0003800000 */
        /* <DEDUP_REMOVED lines=12> */
.L_x_550:
[----:B------:R-:W-:Y:S01]  /*129a0*/  USHF.R.U64 UR43, UR10, UR15, UR11 ;  /* 0x0000000f0a2b7299 */ /* 0x000fe2000800120b */
[----:B0-----:R-:W-:Y:S01]  /*129b0*/  I2FP.F32.U32 R0, UR18 ;  /* 0x0000001200007c45 */ /* 0x001fe20008201000 */
[----:B------:R-:W-:Y:S02]  /*129c0*/  USHF.R.U32.HI UR4, URZ, UR15, UR11 ;  /* 0x0000000f3f047299 */ /* 0x000fe4000801160b */
[----:B------:R-:W-:Y:S02]  /*129d0*/  UIADD3 UR10, UP0, URZ, -UR43, URZ ;  /* 0x8000002b3f0a7290 */ /* 0x000fe4000ff1e03f */
[----:B------:R-:W-:Y:S01]  /*129e0*/  FMUL R0, R0, UR19 ;  /* 0x0000001300007c20 */ /* 0x000fe20008400000 */
[----:B------:R-:W-:Y:S01]  /*129f0*/  ULDC.64 UR12, c[0x0][0x620] ;  /* 0x00018800000c7ab9 */ /* 0x000fe20000000a00 */
[----:B------:R-:W-:Y:S01]  /*12a00*/  UIADD3.X UR4, URZ, ~UR4, URZ, UP0, !UPT ;  /* 0x800000043f047290 */ /* 0x000fe200087fe43f */
[----:B------:R-:W-:Y:S01]  /*12a10*/  UMOV UR8, UR16 ;  /* 0x0000001000087c82 */ /* 0x000fe20008000000 */
[----:B------:R-:W-:-:S02]  /*12a20*/  UMOV UR9, UR17 ;  /* 0x0000001100097c82 */ /* 0x000fc40008000000 */
[----:B------:R-:W-:Y:S01]  /*12a30*/  UIMAD UR4, UR4, UR12, URZ ;  /* 0x0000000c040472a4 */ /* 0x000fe2000f8e023f */
[----:B------:R-:W0:Y:S01]  /*12a40*/  F2I.U32.TRUNC.NTZ R0, R0 ;  /* 0x0000000000007305 */ /* 0x000e22000020f000 */
[----:B------:R-:W-:Y:S01]  /*12a50*/  UIMAD.WIDE.U32 UR8, UR10, UR12, UR8 ;  /* 0x0000000c0a0872a5 */ /* 0x000fe2000f8e0008 */
[----:B--2---:R-:W-:Y:S01]  /*12a60*/  R2UR UR12, R2 ;  /* 0x00000000020c72ca */ /* 0x004fe200000e0000 */
[----:B------:R-:W-:Y:S01]  /*12a70*/  UIMAD UR10, UR10, UR13, UR4 ;  /* 0x0000000d0a0a72a4 */ /* 0x000fe2000f8e0204 */
[----:B------:R-:W-:Y:S01]  /*12a80*/  ULDC UR11, c[0x0][0x618] ;  /* 0x00018600000b7ab9 */ /* 0x000fe20000000800 */
[----:B------:R-:W-:Y:S02]  /*12a90*/  ULDC UR21, c[0x0][0x658] ;  /* 0x0001960000157ab9 */ /* 0x000fe40000000800 */
[----:B------:R-:W-:Y:S01]  /*12aa0*/  UIADD3 UR9, UR9, UR10, URZ ;  /* 0x0000000a09097290 */ /* 0x000fe2000fffe03f */
[----:B------:R-:W-:Y:S01]  /*12ab0*/  UMOV UR15, 0xffffffff ;  /* 0xffffffff000f7882 */ /* 0x000fe20000000000 */
[----:B------:R-:W-:Y:S01]  /*12ac0*/  ULDC.64 UR4, c[0x0][0x640] ;  /* 0x0001900000047ab9 */ /* 0x000fe20000000a00 */
[----:B------:R-:W-:Y:S01]  /*12ad0*/  USHF.L.U32 UR15, UR15, UR21, URZ ;  /* 0x000000150f0f7299 */ /* 0x000fe2000800063f */
[----:B------:R-:W-:Y:S01]  /*12ae0*/  ISETP.NE.U32.AND P0, PT, RZ, UR4, PT ;  /* 0x00000004ff007c0c */ /* 0x000fe2000bf05070 */
[----:B------:R-:W-:-:S02]  /*12af0*/  USHF.R.U64 UR16, UR8, UR11, UR9 ;  /* 0x0000000b08107299 */ /* 0x000fc40008001209 */
[----:B------:R-:W-:Y:S01]  /*12b00*/  USHF.R.U32.HI UR8, URZ, UR11, UR9 ;  /* 0x0000000b3f087299 */ /* 0x000fe20008011609 */
[----:B0-----:R-:W-:Y:S01]  /*12b10*/  R2UR UR14, R0 ;  /* 0x00000000000e72ca */ /* 0x001fe200000e0000 */
[----:B------:R-:W-:Y:S01]  /*12b20*/  ULDC UR17, c[0x0][0x608] ;  /* 0x0001820000117ab9 */ /* 0x000fe20000000800 */
[----:B------:R-:W-:Y:S01]  /*12b30*/  ULOP3.LUT UR41, URZ, UR15, URZ, 0x33, !UPT ;  /* 0x0000000f3f297292 */ /* 0x000fe2000f8e333f */
[----:B------:R-:W-:Y:S01]  /*12b40*/  ISETP.NE.AND.EX P0, PT, RZ, UR5, PT, P0 ;  /* 0x00000005ff007c0c */ /* 0x000fe2000bf05300 */
[----:B------:R-:W-:Y:S02]  /*12b50*/  USHF.R.U64 UR15, UR16, UR17, UR8 ;  /* 0x00000011100f7299 */ /* 0x000fe40008001208 */
[----:B------:R-:W-:Y:S02]  /*12b60*/  USHF.R.U32.HI UR8, URZ, UR17, UR8 ;  /* 0x000000113f087299 */ /* 0x000fe40008011608 */
[----:B------:R-:W-:Y:S02]  /*12b70*/  UIADD3 UR12, -UR12, URZ, URZ ;  /* 0x0000003f0c0c7290 */ /* 0x000fe4000fffe13f */
[----:B------:R-:W-:Y:S01]  /*12b80*/  USHF.R.U64 UR17, UR15, UR21, UR8 ;  /* 0x000000150f117299 */ /* 0x000fe20008001208 */
[----:B------:R-:W-:Y:S01]  /*12b90*/  UMOV UR19, 0x1 ;  /* 0x0000000100137882 */ /* 0x000fe20000000000 */
[----:B------:R-:W-:Y:S01]  /*12ba0*/  ULDC UR13, c[0x0][0x144] ;  /* 0x00005100000d7ab9 */ /* 0x000fe20000000800 */
[----:B------:R-:W-:Y:S01]  /*12bb0*/  ULDC UR7, c[0x0][0x600] ;  /* 0x0001800000077ab9 */ /* 0x000fe20000000800 */
[----:B------:R-:W-:-:S02]  /*12bc0*/  USHF.L.U32 UR24, UR19, UR21, URZ ;  /* 0x0000001513187299 */ /* 0x000fc4000800063f */
[----:B------:R-:W-:Y:S02]  /*12bd0*/  USHF.R.U32.HI UR8, URZ, UR21, UR8 ;  /* 0x000000153f087299 */ /* 0x000fe40008011608 */
[----:B------:R-:W-:Y:S02]  /*12be0*/  UIMAD UR21, UR13, UR12, UR6 ;  /* 0x0000000c0d1572a4 */ /* 0x000fe4000f8e0206 */
[----:B------:R-:W-:Y:S02]  /*12bf0*/  UIADD3 UR20, UR7, -0x1, URZ ;  /* 0xffffffff07147890 */ /* 0x000fe4000fffe03f */
[----:B------:R-:W-:Y:S01]  /*12c00*/  UIADD3 UR19, -UR14, URZ, URZ ;  /* 0x0000003f0e137290 */ /* 0x000fe2000fffe13f */
[----:B------:R-:W-:Y:S01]  /*12c10*/  ULDC UR25, c[0x0][0x148] ;  /* 0x0000520000197ab9 */ /* 0x000fe20000000800 */
[----:B------:R-:W-:Y:S01]  /*12c20*/  ULDC UR22, c[0x0][0x648] ;  /* 0x0001920000167ab9 */ /* 0x000fe20000000800 */
[----:B------:R-:W-:Y:S01]  /*12c30*/  ULDC UR23, c[0x0][0x638] ;  /* 0x00018e0000177ab9 */ /* 0x000fe20000000800 */
        /* <DEDUP_REMOVED lines=14> */
.L_x_551:
[----:B------:R-:W-:Y:S01]  /*12d20*/  UISETP.NE.AND UP0, UPT, UR46, URZ, UPT ;  /* 0x0000003f2e00728c */ /* 0x000fe2000bf05270 */
[----:B------:R-:W-:Y:S01]  /*12d30*/  MOV R0, 0x1 ;  /* 0x0000000100007802 */ /* 0x000fe20000000f00 */
[----:B------:R-:W-:Y:S02]  /*12d40*/  USHF.R.U64 UR4, UR6, UR22, UR8 ;  /* 0x0000001606047299 */ /* 0x000fe40008001208 */
[----:B------:R-:W-:Y:S02]  /*12d50*/  ULOP3.LUT UR41, UR15, UR41, URZ, 0xc0, !UPT ;  /* 0x000000290f297292 */ /* 0x000fe4000f8ec03f */
[----:B------:R-:W-:Y:S02]  /*12d60*/  UIADD3 UR5, -UR4, URZ, URZ ;  /* 0x0000003f04057290 */ /* 0x000fe4000fffe13f */
[----:B------:R-:W-:Y:S02]  /*12d70*/  UIMAD UR41, UR24, UR4, UR41 ;  /* 0x00000004182972a4 */ /* 0x000fe4000f8e0229 */
[----:B------:R-:W-:-:S02]  /*12d80*/  ULOP3.LUT UR16, UR16, UR20, URZ, 0xc0, !UPT ;  /* 0x0000001410107292 */ /* 0x000fc4000f8ec03f */
[----:B------:R-:W-:Y:S02]  /*12d90*/  @UP0 UIMAD UR21, UR25, UR19, UR18 ;  /* 0x00000013191502a4 */ /* 0x000fe4000f8e0212 */
[----:B------:R-:W-:-:S03]  /*12da0*/  UIMAD UR4, UR5, UR23, UR17 ;  /* 0x00000017050472a4 */ /* 0x000fc6000f8e0211 */
[----:B------:R-:W-:Y:S01]  /*12db0*/  ULDC UR5, c[0x0][0x610] ;  /* 0x0001840000057ab9 */ /* 0x000fe20000000800 */
[----:B------:R-:W-:Y:S02]  /*12dc0*/  UIMAD UR4, UR4, UR7, UR16 ;  /* 0x00000007040472a4 */ /* 0x000fe4000f8e0210 */
[----:B------:R-:W-:-:S04]  /*12dd0*/  UIMAD UR41, UR41, UR5, UR21 ;  /* 0x00000005292972a4 */ /* 0x000fc8000f8e0215 */
[----:B------:R-:W-:Y:S02]  /*12de0*/  USEL UR42, UR4, UR41, !UP0 ;  /* 0x00000029042a7287 */ /* 0x000fe4000c000000 */
[----:B------:R-:W-:-:S12]  /*12df0*/  USEL UR41, UR41, UR4, !UP0 ;  /* 0x0000000429297287 */ /* 0x000fd8000c000000 */
.L_x_549:
[----:B------:R-:W-:-:S13]  /*12e00*/  LOP3.LUT P0, RZ, R0, 0xff, RZ, 0xc0, !PT ;  /* 0x000000ff00ff7812 */ /* 0x000fda000780c0ff */
[----:B------:R-:W-:Y:S05]  /*12e10*/  @P0 BRA `(.L_x_552) ;  /* 0xfffffee4007c0947 */ /* 0x000fea000383ffff */
[----:B------:R-:W-:Y:S05]  /*12e20*/  EXIT ;  /* 0x000000000000794d */ /* 0x000fea0003800000 */
.L_x_7:
[----:B------:R-:W2:Y:S01]  /*12e30*/  LDL R5, [R1+0x204] ;  /* 0x0002040001057983 */ /* 0x000ea20000100800 */
[----:B------:R-:W-:-:S03]  /*12e40*/  ULDC.64 UR4, c[0x0][0x650] ;  /* 0x0001940000047ab9 */ /* 0x000fc60000000a00 */
[----:B------:R-:W3:Y:S01]  /*12e50*/  LDL R4, [R1+0x200] ;  /* 0x0002000001047983 */ /* 0x000ee20000100800 */
[----:B------:R-:W-:Y:S01]  /*12e60*/  PRMT R0, RZ, 0x7610, R0 ;  /* 0x00007610ff007816 */ /* 0x000fe20000000000 */
[----:B------:R-:W-:Y:S02]  /*12e70*/  IMAD.MOV.U32 R3, RZ, RZ, -0x1 ;  /* 0xffffffffff037424 */ /* 0x000fe400078e00ff */
[----:B------:R-:W-:Y:S02]  /*12e80*/  IMAD.MOV.U32 R2, RZ, RZ, -0x1 ;  /* 0xffffffffff027424 */ /* 0x000fe400078e00ff */
[----:B------:R-:W-:Y:S01]  /*12e90*/  IMAD.MOV.U32 R9, RZ, RZ, -0x1 ;  /* 0xffffffffff097424 */ /* 0x000fe200078e00ff */
[----:B--2---:R-:W-:-:S04]  /*12ea0*/  ISETP.GE.U32.AND P0, PT, R5, UR4, PT ;  /* 0x0000000405007c0c */ /* 0x004fc8000bf06070 */
[----:B---3--:R-:W-:-:S13]  /*12eb0*/  ISETP.GE.U32.AND.EX P0, PT, R4, UR5, PT, P0 ;  /* 0x0000000504007c0c */ /* 0x008fda000bf06100 */
        /* <DEDUP_REMOVED lines=21> */
.L_x_554:
[----:B------:R-:W-:Y:S01]  /*13010*/  USHF.R.U64 UR4, UR14, UR19, UR15 ;  /* 0x000000130e047299 */ /* 0x000fe2000800120f */
[----:B------:R-:W-:Y:S01]  /*13020*/  R2UR UR7, R4 ;  /* 0x00000000040772ca */ /* 0x000fe200000e0000 */
[----:B------:R-:W-:Y:S02]  /*13030*/  USHF.R.U32.HI UR5, URZ, UR19, UR15 ;  /* 0x000000133f057299 */ /* 0x000fe4000801160f */
[----:B------:R-:W-:Y:S01]  /*13040*/  UIADD3 UR13, UP0, URZ, -UR4, URZ ;  /* 0x800000043f0d7290 */ /* 0x000fe2000ff1e03f */
[----:B------:R-:W-:Y:S01]  /*13050*/  ULDC.64 UR14, c[0x0][0x620] ;  /* 0x00018800000e7ab9 */ /* 0x000fe20000000a00 */
[----:B------:R-:W-:Y:S02]  /*13060*/  UMOV UR6, UR20 ;  /* 0x0000001400067c82 */ /* 0x000fe40008000000 */
[----:B------:R-:W-:Y:S02]  /*13070*/  UIADD3.X UR5, URZ, ~UR5, URZ, UP0, !UPT ;  /* 0x800000053f057290 */ /* 0x000fe400087fe43f */
[----:B------:R-:W-:-:S02]  /*13080*/  UISETP.NE.AND UP1, UPT, UR46, URZ, UPT ;  /* 0x0000003f2e00728c */ /* 0x000fc4000bf25270 */
[----:B------:R-:W-:Y:S02]  /*13090*/  UIMAD UR5, UR5, UR14, URZ ;  /* 0x0000000e050572a4 */ /* 0x000fe4000f8e023f */
[----:B------:R-:W-:Y:S02]  /*130a0*/  UIMAD.WIDE.U32 UR6, UR13, UR14, UR6 ;  /* 0x0000000e0d0672a5 */ /* 0x000fe4000f8e0006 */
[----:B------:R-:W-:Y:S01]  /*130b0*/  UIMAD UR5, UR13, UR15, UR5 ;  /* 0x0000000f0d0572a4 */ /* 0x000fe2000f8e0205 */
[----:B------:R-:W-:Y:S02]  /*130c0*/  ULDC UR14, c[0x0][0x608] ;  /* 0x00018200000e7ab9 */ /* 0x000fe40000000800 */
[----:B------:R-:W-:Y:S01]  /*130d0*/  ULDC UR13, c[0x0][0x618] ;  /* 0x00018600000d7ab9 */ /* 0x000fe20000000800 */
[----:B------:R-:W-:Y:S01]  /*130e0*/  UIADD3 UR5, UR7, UR5, URZ ;  /* 0x0000000507057290 */ /* 0x000fe2000fffe03f */
[----:B------:R-:W-:Y:S01]  /*130f0*/  ULDC UR22, c[0x0][0x658] ;  /* 0x0001960000167ab9 */ /* 0x000fe20000000800 */
[----:B------:R-:W-:-:S02]  /*13100*/  @UP1 UIMAD UR8, UR11, UR12, UR10 ;  /* 0x0000000c0b0812a4 */ /* 0x000fc4000f8e020a */
[----:B------:R-:W-:Y:S02]  /*13110*/  USHF.R.U64 UR17, UR6, UR13, UR5 ;  /* 0x0000000d06117299 */ /* 0x000fe40008001205 */
[----:B------:R-:W-:Y:S01]  /*13120*/  USHF.R.U32.HI UR5, URZ, UR13, UR5 ;  /* 0x0000000d3f057299 */ /* 0x000fe20008011605 */
[----:B------:R-:W-:Y:S01]  /*13130*/  ULDC.64 UR6, c[0x0][0x640] ;  /* 0x0001900000067ab9 */ /* 0x000fe20000000a00 */
[----:B------:R-:W-:Y:S01]  /*13140*/  UMOV UR10, 0xffffffff ;  /* 0xffffffff000a7882 */ /* 0x000fe20000000000 */
[----:B------:R-:W-:Y:S01]  /*13150*/  ISETP.NE.U32.AND P0, PT, RZ, UR6, PT ;  /* 0x00000006ff007c0c */ /* 0x000fe2000bf05070 */
[----:B------:R-:W-:Y:S02]  /*13160*/  USHF.R.U64 UR18, UR17, UR14, UR5 ;  /* 0x0000000e11127299 */ /* 0x000fe40008001205 */
[----:B------:R-:W-:Y:S01]  /*13170*/  USHF.R.U32.HI UR5, URZ, UR14, UR5 ;  /* 0x0000000e3f057299 */ /* 0x000fe20008011605 */
[----:B------:R-:W-:Y:S01]  /*13180*/  ISETP.NE.AND.EX P0, PT, RZ, UR7, PT, P0 ;  /* 0x00000007ff007c0c */ /* 0x000fe2000bf05300 */
[----:B------:R-:W-:-:S02]  /*13190*/  USHF.L.U32 UR11, UR10, UR22, URZ ;  /* 0x000000160a0b7299 */ /* 0x000fc4000800063f */
[----:B------:R-:W-:Y:S01]  /*131a0*/  USHF.R.U64 UR19, UR18, UR22, UR5 ;  /* 0x0000001612137299 */ /* 0x000fe20008001205 */
[----:B------:R-:W-:Y:S01]  /*131b0*/  ULDC UR20, c[0x0][0x600] ;  /* 0x0001800000147ab9 */ /* 0x000fe20000000800 */
[----:B------:R-:W-:Y:S02]  /*131c0*/  USHF.R.U32.HI UR10, URZ, UR22, UR5 ;  /* 0x000000163f0a7299 */ /* 0x000fe40008011605 */
[----:B------:R-:W-:Y:S02]  /*131d0*/  UIADD3 UR21, UR20, -0x1, URZ ;  /* 0xffffffff14157890 */ /* 0x000fe4000fffe03f */
[----:B------:R-:W-:Y:S01]  /*131e0*/  ULOP3.LUT UR26, URZ, UR11, URZ, 0x33, !UPT ;  /* 0x0000000b3f1a7292 */ /* 0x000fe2000f8e333f */
        /* <DEDUP_REMOVED lines=17> */
.L_x_555:
[----:B------:R-:W-:Y:S01]  /*13300*/  USHF.R.U64 UR6, UR5, UR23, UR10 ;  /* 0x0000001705067299 */ /* 0x000fe2000800120a */
[----:B------:R-:W-:Y:S01]  /*13310*/  MOV R0, 0x1 ;  /* 0x0000000100007802 */ /* 0x000fe20000000f00 */
[----:B------:R-:W-:Y:S01]  /*13320*/  USHF.L.U32 UR25, UR25, UR22, URZ ;  /* 0x0000001619197299 */ /* 0x000fe2000800063f */
[----:B------:R-:W-:Y:S01]  /*13330*/  IMAD.U32 R9, RZ, RZ, UR4 ;  /* 0x00000004ff097e24 */ /* 0x000fe2000f8e00ff */
[----:B------:R-:W-:Y:S02]  /*13340*/  ULOP3.LUT UR5, UR18, UR26, URZ, 0xc0, !UPT ;  /* 0x0000001a12057292 */ /* 0x000fe4000f8ec03f */
[----:B------:R-:W-:Y:S02]  /*13350*/  UIADD3 UR7, -UR6, URZ, URZ ;  /* 0x0000003f06077290 */ /* 0x000fe4000fffe13f */
[----:B------:R-:W-:Y:S02]  /*13360*/  UIMAD UR6, UR25, UR6, UR5 ;  /* 0x00000006190672a4 */ /* 0x000fe4000f8e0205 */
[----:B------:R-:W-:-:S02]  /*13370*/  ULOP3.LUT UR17, UR17, UR21, URZ, 0xc0, !UPT ;  /* 0x0000001511117292 */ /* 0x000fc4000f8ec03f */
[----:B------:R-:W-:Y:S02]  /*13380*/  UIMAD UR5, UR7, UR24, UR19 ;  /* 0x00000018070572a4 */ /* 0x000fe4000f8e0213 */
[----:B------:R-:W-:Y:S01]  /*13390*/  UISETP.NE.AND UP0, UPT, UR46, URZ, UPT ;  /* 0x0000003f2e00728c */ /* 0x000fe2000bf05270 */
[----:B------:R-:W-:Y:S01]  /*133a0*/  ULDC UR7, c[0x0][0x610] ;  /* 0x0001840000077ab9 */ /* 0x000fe20000000800 */
[----:B------:R-:W-:Y:S02]  /*133b0*/  UIMAD UR5, UR5, UR20, UR17 ;  /* 0x00000014050572a4 */ /* 0x000fe4000f8e0211 */
[----:B------:R-:W-:-:S04]  /*133c0*/  UIMAD UR8, UR6, UR7, UR8 ;  /* 0x00000007060872a4 */ /* 0x000fc8000f8e0208 */
[----:B------:R-:W-:Y:S02]  /*133d0*/  USEL UR6, UR5, UR8, !UP0 ;  /* 0x0000000805067287 */ /* 0x000fe4000c000000 */
[----:B------:R-:W-:-:S04]  /*133e0*/  USEL UR8, UR8, UR5, !UP0 ;  /* 0x0000000508087287 */ /* 0x000fc8000c000000 */
[----:B------:R-:W-:Y:S02]  /*133f0*/  IMAD.U32 R2, RZ, RZ, UR6 ;  /* 0x00000006ff027e24 */ /* 0x000fe4000f8e00ff */
[----:B------:R-:W-:-:S07]  /*13400*/  IMAD.U32 R3, RZ, RZ, UR8 ;  /* 0x00000008ff037e24 */ /* 0x000fce000f8e00ff */
.L_x_553:
[----:B------:R-:W-:-:S08]  /*13410*/  NOP ;  /* 0x0000000000007918 */ /* 0x000fd00000000000 */
[----:B0-----:R-:W0:-:S00]  /*13420*/  USETMAXREG.DEALLOC.CTAPOOL 0x18 ;  /* 0x00000018000079c8 */ /* 0x001e0000080e0500 */
[----:B------:R-:W-:-:S13]  /*13430*/  ISETP.NE.AND P0, PT, RZ, UR9, PT ;  /* 0x00000009ff007c0c */ /* 0x000fda000bf05270 */
[----:B------:R-:W-:Y:S05]  /*13440*/  @P0 EXIT ;  /* 0x000000000000094d */ /* 0x000fea0003800000 */
[----:B0-----:R-:W-:Y:S01]  /*13450*/  LOP3.LUT P0, RZ, R0, 0xff, RZ, 0xc0, !PT ;  /* 0x000000ff00ff7812 */ /* 0x001fe2000780c0ff */
[----:B------:R-:W-:Y:S01]  /*13460*/  IMAD.MOV.U32 R6, RZ, RZ, RZ ;  /* 0x000000ffff067224 */ /* 0x000fe200078e00ff */
[----:B------:R-:W-:-:S11]  /*13470*/  MOV R0, 0x1 ;  /* 0x0000000100007802 */ /* 0x000fd60000000f00 */
[----:B------:R-:W-:Y:S05]  /*13480*/  @!P0 BRA `(.L_x_556) ;  /* 0x0000000c00808947 */ /* 0x000fea0003800000 */
[----:B------:R-:W0:Y:S01]  /*13490*/  S2UR UR7, SR_CgaCtaId ;  /* 0x00000000000779c3 */ /* 0x000e220000008800 */
[----:B------:R-:W-:Y:S01]  /*134a0*/  ULDC UR4, c[0x0][0x28c] ;  /* 0x0000a30000047ab9 */ /* 0x000fe20000000800 */
[----:B------:R-:W-:Y:S01]  /*134b0*/  ULDC UR5, c[0x0][0x600] ;  /* 0x0001800000057ab9 */ /* 0x000fe20000000800 */
[----:B------:R-:W-:Y:S01]  /*134c0*/  UIADD3 UR11, UR4, 0x3f, URZ ;  /* 0x0000003f040b7890 */ /* 0x000fe2000fffe03f */
[----:B------:R-:W-:Y:S01]  /*134d0*/  BSSY B0, `(.L_x_556) ;  /* 0x00000db000007945 */ /* 0x000fe20003800000 */
[----:B------:R-:W-:Y:S01]  /*134e0*/  ULDC UR9, c[0x0][0x658] ;  /* 0x0001960000097ab9 */ /* 0x000fe20000000800 */
[----:B------:R-:W-:Y:S01]  /*134f0*/  UMOV UR10, 0xffffffff ;  /* 0xffffffff000a7882 */ /* 0x000fe20000000000 */
[----:B------:R-:W-:Y:S01]  /*13500*/  UMOV UR12, 0x1 ;  /* 0x00000001000c7882 */ /* 0x000fe20000000000 */
[----:B------:R-:W-:Y:S01]  /*13510*/  UIADD3 UR4, UR5, -0x1, URZ ;  /* 0xffffffff05047890 */ /* 0x000fe2000fffe03f */
[----:B------:R-:W-:Y:S01]  /*13520*/  IMAD.MOV.U32 R8, RZ, RZ, 0x1 ;  /* 0x00000001ff087424 */ /* 0x000fe200078e00ff */
[----:B------:R-:W-:Y:S01]  /*13530*/  USHF.L.U32 UR10, UR10, UR9, URZ ;  /* 0x000000090a0a7299 */ /* 0x000fe2000800063f */
[----:B------:R-:W-:Y:S01]  /*13540*/  IMAD.MOV.U32 R0, RZ, RZ, 0x1 ;  /* 0x00000001ff007424 */ /* 0x000fe200078e00ff */
[----:B------:R-:W-:Y:S01]  /*13550*/  USHF.L.U32 UR5, UR12, UR9, URZ ;  /* 0x000000090c057299 */ /* 0x000fe2000800063f */
[----:B------:R-:W-:Y:S01]  /*13560*/  MOV R6, RZ ;  /* 0x000000ff00067202 */ /* 0x000fe20000000f00 */
[----:B------:R-:W-:Y:S01]  /*13570*/  USHF.R.S32.HI UR12, URZ, 0x1f, UR11 ;  /* 0x0000001f3f0c7899 */ /* 0x000fe2000801140b */
[----:B------:R-:W-:Y:S01]  /*13580*/  ULDC UR8, c[0x0][0xc] ;  /* 0x0000030000087ab9 */ /* 0x000fe20000000800 */
[----:B------:R-:W-:-:S02]  /*13590*/  ULDC UR9, c[0x0][0x10] ;  /* 0x0000040000097ab9 */ /* 0x000fc40000000800 */
[----:B------:R-:W-:Y:S02]  /*135a0*/  ULEA.HI UR12, UR12, UR11, URZ, 0x6 ;  /* 0x0000000b0c0c7291 */ /* 0x000fe4000f8f303f */
[----:B------:R-:W-:Y:S02]  /*135b0*/  UIMAD.WIDE.U32 UR8, UR8, UR9, URZ ;  /* 0x00000009080872a5 */ /* 0x000fe4000f8e003f */
[----:B------:R-:W-:Y:S02]  /*135c0*/  USHF.R.S32.HI UR13, URZ, 0x6, UR12 ;  /* 0x000000063f0d7899 */ /* 0x000fe4000801140c */
[----:B0-----:R-:W-:Y:S02]  /*135d0*/  USHF.L.U32 UR6, UR7, 0x7, URZ ;  /* 0x0000000707067899 */ /* 0x001fe4000800063f */
[----:B------:R-:W-:Y:S02]  /*135e0*/  USHF.L.U32 UR7, UR7, 0xd, URZ ;  /* 0x0000000d07077899 */ /* 0x000fe4000800063f */
[----:B------:R-:W-:-:S02]  /*135f0*/  ULOP3.LUT UR23, UR40, 0x2, URZ, 0xfc, !UPT ;  /* 0x0000000228177892 */ /* 0x000fc4000f8efc3f */
[----:B------:R-:W-:Y:S02]  /*13600*/  ULOP3.LUT UR14, UR7, 0x2000, URZ, 0xc0, !UPT ;  /* 0x00002000070e7892 */ /* 0x000fe4000f8ec03f */
[----:B------:R-:W-:Y:S02]  /*13610*/  ULOP3.LUT UR7, URZ, UR10, URZ, 0x33, !UPT ;  /* 0x0000000a3f077292 */ /* 0x000fe4000f8e333f */
[----:B------:R-:W-:Y:S01]  /*13620*/  ULOP3.LUT UR6, UR6, 0x80, URZ, 0xc0, !UPT ;  /* 0x0000008006067892 */ /* 0x000fe2000f8ec03f */
[----:B------:R-:W-:Y:S01]  /*13630*/  ULDC UR10, c[0x0][0x14] ;  /* 0x00000500000a7ab9 */ /* 0x000fe20000000800 */
[----:B------:R-:W-:Y:S02]  /*13640*/  ULOP3.LUT UR14, UR14, 0x1c180, URZ, 0xfc, !UPT ;  /* 0x0001c1800e0e7892 */ /* 0x000fe4000f8efc3f */
[----:B------:R-:W-:Y:S02]  /*13650*/  UIMAD.WIDE.U32 UR24, UR8, UR10, URZ ;  /* 0x0000000a081872a5 */ /* 0x000fe4000f8e003f */
[----:B------:R-:W-:-:S02]  /*13660*/  UIMAD UR15, UR9, UR10, URZ ;  /* 0x0000000a090f72a4 */ /* 0x000fc4000f8e023f */
[----:B------:R-:W-:Y:S02]  /*13670*/  UIADD3 UR28, UR13, 0x1, URZ ;  /* 0x000000010d1c7890 */ /* 0x000fe4000fffe03f */
[----:B------:R-:W-:Y:S01]  /*13680*/  UIADD3 UR15, UR25, UR15, URZ ;  /* 0x0000000f190f7290 */ /* 0x000fe2000fffe03f */
[----:B------:R-:W-:-:S11]  /*13690*/  ULDC.64 UR26, c[0x0][0x198] ;  /* 0x00006600001a7ab9 */ /* 0x000fd60000000a00 */
.L_x_567:
[----:B------:R-:W-:-:S03]  /*136a0*/  UMOV UR8, 0xffffffff ;  /* 0xffffffff00087882 */ /* 0x000fc60000000000 */
[----:B------:R-:W-:Y:S05]  /*136b0*/  BRA.DIV UR8, `(.L_x_557) ;  /* 0x00000012084c7947 */ /* 0x000fea000b800000 */
[----:B------:R-:W-:-:S13]  /*136c0*/  ELECT P6, URZ, PT ;  /* 0x00000000003f782f */ /* 0x000fda00038c0000 */
.L_x_581:
[----:B------:R-:W0:Y:S01]  /*136d0*/  LDC R4, c[0x0][0x28c] ;  /* 0x0000a300ff047b82 */ /* 0x000e220000000800 */
[----:B------:R-:W-:Y:S01]  /*136e0*/  BSSY B1, `(.L_x_558) ;  /* 0x000003a000017945 */ /* 0x000fe20003800000 */
[----:B0-----:R-:W-:-:S13]  /*136f0*/  ISETP.LT.OR P6, PT, R4, 0x1, !P6 ;  /* 0x000000010400780c */ /* 0x001fda00077c1670 */
[----:B------:R-:W-:Y:S05]  /*13700*/  @P6 BRA `(.L_x_559) ;  /* 0x0000000000dc6947 */ /* 0x000fea0003800000 */
[----:B------:R-:W-:Y:S01]  /*13710*/  LEA R2, R2, UR6, 0x8 ;  /* 0x0000000602027c11 */ /* 0x000fe2000f8e40ff */
[----:B------:R-:W-:Y:S01]  /*13720*/  IMAD.SHL.U32 R3, R3, 0x100, RZ ;  /* 0x0000010003037824 */ /* 0x000fe200078e00ff */
[----:B------:R-:W-:Y:S01]  /*13730*/  MOV R4, R0 ;  /* 0x0000000000047202 */ /* 0x000fe20000000f00 */
[----:B------:R-:W-:Y:S02]  /*13740*/  IMAD.MOV.U32 R13, RZ, RZ, RZ ;  /* 0x000000ffff0d7224 */ /* 0x000fe400078e00ff */
[----:B------:R-:W-:Y:S02]  /*13750*/  IMAD.U32 R11, RZ, RZ, UR28 ;  /* 0x0000001cff0b7e24 */ /* 0x000fe4000f8e00ff */
[----:B------:R-:W-:-:S07]  /*13760*/  IMAD.MOV.U32 R5, RZ, RZ, R6 ;  /* 0x000000ffff057224 */ /* 0x000fce00078e0006 */
.L_x_562:
[----:B------:R-:W0:Y:S01]  /*13770*/  S2R R10, SR_CgaCtaId ;  /* 0x00000000000a7919 */ /* 0x000e220000008800 */
[----:B------:R-:W-:Y:S01]  /*13780*/  MOV R7, 0x400 ;  /* 0x0000040000077802 */ /* 0x000fe20000000f00 */
[----:B------:R-:W1:Y:S03]  /*13790*/  S2R R15, SR_TID.X ;  /* 0x00000000000f7919 */ /* 0x000e660000002100 */
[----:B0-----:R-:W-:Y:S02]  /*137a0*/  LEA R14, R10, R7, 0x18 ;  /* 0x000000070a0e7211 */ /* 0x001fe400078ec0ff */
[----:B------:R-:W-:Y:S02]  /*137b0*/  SHF.L.U32 R7, R4, 0x1f, RZ ;  /* 0x0000001f04077819 */ /* 0x000fe400000006ff */
[----:B-1----:R-:W-:Y:S01]  /*137c0*/  LOP3.LUT P1, RZ, R15, 0x7f, RZ, 0xc0, !PT ;  /* 0x0000007f0fff7812 */ /* 0x002fe2000782c0ff */
[----:B------:R-:W-:-:S04]  /*137d0*/  IMAD R12, R5, 0x8, R14 ;  /* 0x00000008050c7824 */ /* 0x000fc800078e020e */
[----:B------:R-:W0:Y:S08]  /*137e0*/  SYNCS.PHASECHK.TRANS64.TRYWAIT P0, [R12+URZ+0x38], R7 ;  /* 0x000038070c0075a7 */ /* 0x000e30000800017f */
[----:B------:R-:W1:Y:S01]  /*137f0*/  @!P1 LDC R10, c[0x0][0x500] ;  /* 0x00014000ff0a9b82 */ /* 0x000e620000000800 */
[----:B0-----:R-:W-:Y:S05]  /*13800*/  @!P0 BRA `(.L_x_560) ;  /* 0x0000001000188947 */ /* 0x001fea0003800000 */
.L_x_582:
[----:B------:R-:W-:Y:S01]  /*13810*/  UPRMT UR8, UR23, 0x9910, URZ ;  /* 0x0000991017087896 */ /* 0x000fe2000800003f */
[----:B-1----:R1:W-:Y:S03]  /*13820*/  @!P1 SYNCS.ARRIVE.TRANS64 RZ, [R12+URZ], R10 ;  /* 0x0000000a0cff99a7 */ /* 0x0023e6000800003f */
[----:B------:R-:W-:-:S06]  /*13830*/  UISETP.NE.AND UP0, UPT, UR8, 0x2, UPT ;  /* 0x000000020800788c */ /* 0x000fcc000bf05270 */
[----:B------:R-:W-:-:S13]  /*13840*/  PLOP3.LUT P0, PT, PT, PT, UP0, 0x80, 0x0 ;  /* 0x000000000000781c */ /* 0x000fda0003f0f008 */
[----:B-1----:R-:W-:Y:S05]  /*13850*/  @P0 BRA `(.L_x_561) ;  /* 0x0000000000040947 */ /* 0x002fea0003800000 */
[----:B------:R-:W-:Y:S01]  /*13860*/  BPT.TRAP 0x1 ;  /* 0x000000040000795c */ /* 0x000fe20000300000 */
.L_x_561:
[C---:B0-----:R-:W-:Y:S01]  /*13870*/  IMAD R7, R5.reuse, 0x4000, R14 ;  /* 0x0000400005077824 */ /* 0x041fe200078e020e */
[----:B------:R-:W-:Y:S01]  /*13880*/  R2UR UR11, R5 ;  /* 0x00000000050b72ca */ /* 0x000fe200000e0000 */
[----:B------:R-:W-:Y:S01]  /*13890*/  VIADD R11, R11, 0xffffffff ;  /* 0xffffffff0b0b7836 */ /* 0x000fe20000000000 */
[----:B------:R-:W-:Y:S01]  /*138a0*/  R2UR UR20, R14 ;  /* 0x000000000e1472ca */ /* 0x000fe200000e0000 */
[----:B------:R-:W-:Y:S01]  /*138b0*/  UIADD3 UR16, UP0, UR26, 0xf0, URZ ;  /* 0x000000f01a107890 */ /* 0x000fe2000ff1e03f */
[----:B------:R-:W-:Y:S01]  /*138c0*/  R2UR UR8, R7 ;  /* 0x00000000070872ca */ /* 0x000fe200000e0000 */
[----:B------:R-:W-:Y:S01]  /*138d0*/  UIADD3 UR30, UP1, UR26, 0x1f0, URZ ;  /* 0x000001f01a1e7890 */ /* 0x000fe2000ff3e03f */
[----:B------:R-:W-:Y:S01]  /*138e0*/  R2UR UR21, R3 ;  /* 0x00000000031572ca */ /* 0x000fe200000e0000 */
[----:B------:R-:W-:Y:S01]  /*138f0*/  UIADD3.X UR17, URZ, UR27, URZ, UP0, !UPT ;  /* 0x0000001b3f117290 */ /* 0x000fe200087fe43f */
[----:B------:R-:W-:Y:S01]  /*13900*/  R2UR UR9, R12 ;  /* 0x000000000c0972ca */ /* 0x000fe200000e0000 */
[----:B------:R-:W-:Y:S01]  /*13910*/  UIADD3.X UR31, URZ, UR27, URZ, UP1, !UPT ;  /* 0x0000001b3f1f7290 */ /* 0x000fe20008ffe43f */
[----:B------:R-:W-:Y:S01]  /*13920*/  R2UR UR10, R13 ;  /* 0x000000000d0a72ca */ /* 0x000fe200000e0000 */
[----:B------:R-:W-:Y:S01]  /*13930*/  UMOV UR18, 0x0 ;  /* 0x0000000000127882 */ /* 0x000fe20000000000 */
[----:B------:R-:W-:Y:S01]  /*13940*/  R2UR UR12, R9 ;  /* 0x00000000090c72ca */ /* 0x000fe200000e0000 */
[----:B------:R-:W-:Y:S01]  /*13950*/  ULEA UR11, UR11, UR14, 0xe ;  /* 0x0000000e0b0b7291 */ /* 0x000fe2000f8e703f */
[----:B------:R-:W-:Y:S01]  /*13960*/  R2UR UR22, R2 ;  /* 0x00000000021672ca */ /* 0x000fe200000e0000 */
[----:B------:R-:W-:Y:S01]  /*13970*/  UMOV UR19, 0x10000000 ;  /* 0x1000000000137882 */ /* 0x000fe20000000000 */
[----:B------:R-:W-:Y:S01]  /*13980*/  ISETP.GT.AND P1, PT, R11, 0x1, PT ;  /* 0x000000010b00780c */ /* 0x000fe20003f24270 */
[----:B------:R-:W-:Y:S01]  /*13990*/  UIADD3 UR8, UR8, 0x180, URZ ;  /* 0x0000018008087890 */ /* 0x000fe2000fffe03f */
[----:B------:R-:W-:Y:S01]  /*139a0*/  IADD3 R5, R5, 0x1, RZ ;  /* 0x0000000105057810 */ /* 0x000fe20007ffe0ff */
[----:B------:R-:W-:Y:S01]  /*139b0*/  UIADD3 UR20, UR20, UR11, URZ ;  /* 0x0000000b14147290 */ /* 0x000fe2000fffe03f */
[----:B------:R-:W-:Y:S01]  /*139c0*/  VIADD R13, R13, 0x40 ;  /* 0x000000400d0d7836 */ /* 0x000fe20000000000 */
[----:B------:R-:W-:Y:S01]  /*139d0*/  UMOV UR29, 0x30000 ;  /* 0x00030000001d7882 */ /* 0x000fe20000000000 */
[----:B------:R-:W-:Y:S01]  /*139e0*/  UMOV UR11, UR21 ;  /* 0x00000015000b7c82 */ /* 0x000fe20008000000 */
[----:B------:R-:W-:-:S03]  /*139f0*/  ISETP.NE.AND P0, PT, R5, 0x7, PT ;  /* 0x000000070500780c */ /* 0x000fc60003f05270 */
[----:B------:R0:W-:Y:S01]  /*13a00*/  UTMALDG.3D [UR8], [UR16], desc[UR18] ;  /* 0x00001208100075b4 */ /* 0x0001e20008011000 */
[----:B------:R-:W-:Y:S02]  /*13a10*/  SEL R7, RZ, 0x1, P0 ;  /* 0x00000001ff077807 */ /* 0x000fe40000000000 */
[----:B------:R-:W-:Y:S02]  /*13a20*/  SEL R5, R5, RZ, P0 ;  /* 0x000000ff05057207 */ /* 0x000fe40000000000 */
[----:B------:R-:W-:Y:S01]  /*13a30*/  LOP3.LUT R4, R4, R7, RZ, 0x3c, !PT ;  /* 0x0000000704047212 */ /* 0x000fe200078e3cff */
[----:B0-----:R-:W-:Y:S01]  /*13a40*/  UMOV UR8, UR20 ;  /* 0x0000001400087c82 */ /* 0x001fe20008000000 */
[----:B------:R-:W-:Y:S02]  /*13a50*/  UMOV UR11, UR22 ;  /* 0x00000016000b7c82 */ /* 0x000fe40008000000 */
[----:B------:R0:W-:Y:S02]  /*13a60*/  UTMALDG.3D.MULTICAST [UR8], [UR30], UR29, desc[UR18] ;  /* 0x000012081e0073b4 */ /* 0x0001e4000801181d */
[----:B0-----:R-:W-:Y:S05]  /*13a70*/  @P1 BRA `(.L_x_562) ;  /* 0xfffffffc003c1947 */ /* 0x001fea000383ffff */
.L_x_559:
[----:B------:R-:W-:Y:S05]  /*13a80*/  BSYNC B1 ;  /* 0x0000000000017941 */ /* 0x000fea0003800000 */
.L_x_558:
[----:B------:R-:W2:Y:S01]  /*13a90*/  LDL.LU R14, [R1+0x200] ;  /* 0x00020000010e7983 */ /* 0x000ea20000300800 */
[----:B------:R-:W-:Y:S01]  /*13aa0*/  LOP3.LUT P1, RZ, R8, 0xff, RZ, 0xc0, !PT ;  /* 0x000000ff08ff7812 */ /* 0x000fe2000782c0ff */
[----:B------:R-:W-:Y:S01]  /*13ab0*/  VIADD R6, R6, UR13 ;  /* 0x0000000d06067c36 */ /* 0x000fe20008000000 */
[----:B------:R-:W-:Y:S01]  /*13ac0*/  ULDC.64 UR8, c[0x0][0x650] ;  /* 0x0001940000087ab9 */ /* 0x000fe20000000a00 */
[----:B------:R-:W3:Y:S01]  /*13ad0*/  LDL.LU R12, [R1+0x204] ;  /* 0x00020400010c7983 */ /* 0x000ee20000300800 */
[----:B------:R-:W-:Y:S01]  /*13ae0*/  UISETP.GE.U32.AND UP0, UPT, UR13, 0x7, UPT ;  /* 0x000000070d00788c */ /* 0x000fe2000bf06070 */
[C---:B------:R-:W-:Y:S01]  /*13af0*/  IMAD.WIDE.U32 R2, R6.reuse, 0x24924925, RZ ;  /* 0x2492492506027825 */ /* 0x040fe200078e00ff */
[C---:B------:R-:W-:Y:S01]  /*13b00*/  ISETP.GT.U32.AND P0, PT, R6.reuse, 0x6, PT ;  /* 0x000000060600780c */ /* 0x040fe20003f04070 */
[----:B------:R-:W-:Y:S01]  /*13b10*/  BSSY B1, `(.L_x_563) ;  /* 0x0000074000017945 */ /* 0x000fe20003800000 */
[----:B------:R-:W-:Y:S02]  /*13b20*/  MOV R9, 0xffffffff ;  /* 0xffffffff00097802 */ /* 0x000fe40000000f00 */
[----:B------:R-:W-:-:S02]  /*13b30*/  IADD3 R2, R6, -R3, RZ ;  /* 0x8000000306027210 */ /* 0x000fc40007ffe0ff */
[----:B------:R-:W-:Y:S01]  /*13b40*/  PRMT R8, RZ, 0x7610, R8 ;  /* 0x00007610ff087816 */ /* 0x000fe20000000008 */
[----:B------:R-:W0:Y:S01]  /*13b50*/  @P1 S2R R4, SR_CgaCtaId ;  /* 0x0000000000041919 */ /* 0x000e220000008800 */
[----:B------:R-:W-:Y:S02]  /*13b60*/  LEA.HI R2, R2, R3, RZ, 0x1f ;  /* 0x0000000302027211 */ /* 0x000fe400078ff8ff */
[----:B------:R-:W-:-:S04]  /*13b70*/  @P1 MOV R3, 0x400 ;  /* 0x0000040000031802 */ /* 0x000fc80000000f00 */
[----:B0-----:R-:W-:Y:S01]  /*13b80*/  @P1 LEA R3, R4, R3, 0x18 ;  /* 0x0000000304031211 */ /* 0x001fe200078ec0ff */
[----:B------:R-:W-:-:S03]  /*13b90*/  IMAD.U32 R4, RZ, RZ, UR13 ;  /* 0x0000000dff047e24 */ /* 0x000fc6000f8e00ff */
[----:B------:R0:W-:Y:S01]  /*13ba0*/  @P1 SYNCS.ARRIVE.TRANS64.A1T0 RZ, [R3+URZ+0x88], RZ ;  /* 0x000088ff03ff19a7 */ /* 0x0001e2000810003f */
[----:B------:R-:W-:Y:S02]  /*13bb0*/  PLOP3.LUT P1, PT, PT, PT, UP0, 0x80, 0x0 ;  /* 0x000000000000781c */ /* 0x000fe40003f2f008 */
[----:B------:R-:W-:Y:S02]  /*13bc0*/  ISETP.LT.U32.AND P0, PT, R4, 0x7, P0 ;  /* 0x000000070400780c */ /* 0x000fe40000701070 */
[----:B------:R-:W-:Y:S02]  /*13bd0*/  PRMT R4, RZ, 0x7610, R4 ;  /* 0x00007610ff047816 */ /* 0x000fe40000000004 */
[----:B0-----:R-:W-:-:S04]  /*13be0*/  SEL R3, RZ, 0x1, !P0 ;  /* 0x00000001ff037807 */ /* 0x001fc80004000000 */
[----:B------:R-:W-:Y:S02]  /*13bf0*/  LOP3.LUT R0, R0, R3, RZ, 0x3c, !PT ;  /* 0x0000000300007212 */ /* 0x000fe400078e3cff */
[----:B------:R-:W-:Y:S01]  /*13c00*/  SHF.R.U32.HI R3, RZ, 0x2, R2 ;  /* 0x00000002ff037819 */ /* 0x000fe20000011602 */
[----:B------:R-:W-:-:S03]  /*13c10*/  IMAD.MOV.U32 R2, RZ, RZ, -0x1 ;  /* 0xffffffffff027424 */ /* 0x000fc600078e00ff */
[----:B------:R-:W-:Y:S01]  /*13c20*/  @P1 LOP3.LUT R0, R0, 0x1, R3, 0x78, !PT ;  /* 0x0000000100001812 */ /* 0x000fe200078e7803 */
[----:B------:R-:W-:Y:S02]  /*13c30*/  IMAD R6, R3, -0x7, R6 ;  /* 0xfffffff903067824 */ /* 0x000fe400078e0206 */
[----:B------:R-:W-:Y:S01]  /*13c40*/  IMAD.MOV.U32 R3, RZ, RZ, -0x1 ;  /* 0xffffffffff037424 */ /* 0x000fe200078e00ff */
[----:B---3--:R-:W-:-:S04]  /*13c50*/  IADD3 R12, P0, R12, UR24, RZ ;  /* 0x000000180c0c7c10 */ /* 0x008fc8000ff1e0ff */
[----:B--2---:R-:W-:Y:S01]  /*13c60*/  IADD3.X R14, R14, UR15, RZ, P0, !PT ;  /* 0x0000000f0e0e7c10 */ /* 0x004fe200087fe4ff */
[----:B------:R0:W-:Y:S01]  /*13c70*/  STL [R1+0x204], R12 ;  /* 0x0002040c01007387 */ /* 0x0001e20000100800 */
[----:B------:R-:W-:-:S03]  /*13c80*/  ISETP.GE.U32.AND P0, PT, R12, UR8, PT ;  /* 0x000000080c007c0c */ /* 0x000fc6000bf06070 */
[----:B------:R0:W-:Y:S01]  /*13c90*/  STL [R1+0x200], R14 ;  /* 0x0002000e01007387 */ /* 0x0001e20000100800 */
[----:B------:R-:W-:-:S13]  /*13ca0*/  ISETP.GE.U32.AND.EX P0, PT, R14, UR9, PT, P0 ;  /* 0x000000090e007c0c */ /* 0x000fda000bf06100 */
[----:B0-----:R-:W-:Y:S05]  /*13cb0*/  @P0 BRA `(.L_x_564) ;  /* 0x0000000400640947 */ /* 0x001fea0003800000 */
[----:B------:R-:W0:Y:S01]  /*13cc0*/  S2R R7, SR_CTAID.X ;  /* 0x0000000000077919 */ /* 0x000e220000002500 */
[----:B------:R-:W-:Y:S01]  /*13cd0*/  ULDC UR8, c[0x0][0x150] ;  /* 0x0000540000087ab9 */ /* 0x000fe20000000800 */
[----:B------:R-:W1:Y:S01]  /*13ce0*/  LDC R4, c[0x0][0x144] ;  /* 0x00005100ff047b82 */ /* 0x000e620000000800 */
[----:B------:R-:W-:Y:S01]  /*13cf0*/  UISETP.NE.AND UP0, UPT, UR46, URZ, UPT ;  /* 0x0000003f2e00728c */ /* 0x000fe2000bf05270 */
[----:B------:R-:W2:Y:S01]  /*13d00*/  S2R R5, SR_CTAID.Y ;  /* 0x0000000000057919 */ /* 0x000ea20000002600 */
[----:B------:R-:W-:-:S04]  /*13d10*/  ULDC UR11, c[0x0][0x630] ;  /* 0x00018c00000b7ab9 */ /* 0x000fc80000000800 */
[----:B------:R-:W-:Y:S01]  /*13d20*/  PLOP3.LUT P0, PT, PT, PT, UP0, 0x80, 0x0 ;  /* 0x000000000000781c */ /* 0x000fe20003f0f008 */
[----:B------:R-:W3:Y:S01]  /*13d30*/  LDC R10, c[0x0][0x148] ;  /* 0x00005200ff0a7b82 */ /* 0x000ee20000000800 */
[----:B0-----:R-:W-:Y:S02]  /*13d40*/  I2FP.F32.U32 R2, R7 ;  /* 0x0000000700027245 */ /* 0x001fe40000201000 */
[----:B--2---:R-:W-:-:S03]  /*13d50*/  I2FP.F32.U32 R3, R5 ;  /* 0x0000000500037245 */ /* 0x004fc60000201000 */
[----:B------:R-:W-:Y:S01]  /*13d60*/  FMUL R2, R2, UR8 ;  /* 0x0000000802027c20 */ /* 0x000fe20008400000 */
[----:B------:R-:W-:Y:S02]  /*13d70*/  ULDC UR8, c[0x0][0x154] ;  /* 0x0000550000087ab9 */ /* 0x000fe40000000800 */
[----:B------:R-:W-:Y:S01]  /*13d80*/  FMUL R9, R3, UR8 ;  /* 0x0000000803097c20 */ /* 0x000fe20008400000 */
[----:B------:R-:W-:Y:S02]  /*13d90*/  ULDC.64 UR8, c[0x0][0x628] ;  /* 0x00018a0000087ab9 */ /* 0x000fe40000000a00 */
[----:B------:R-:W0:Y:S08]  /*13da0*/  F2I.U32.TRUNC.NTZ R2, R2 ;  /* 0x0000000200027305 */ /* 0x000e30000020f000 */
[----:B------:R-:W2:Y:S01]  /*13db0*/  F2I.U32.TRUNC.NTZ R9, R9 ;  /* 0x0000000900097305 */ /* 0x000ea2000020f000 */
[----:B0-----:R-:W-:-:S02]  /*13dc0*/  IMAD.MOV R3, RZ, RZ, -R2 ;  /* 0x000000ffff037224 */ /* 0x001fc400078e0a02 */
[----:B------:R-:W-:Y:S02]  /*13dd0*/  IMAD.MOV.U32 R2, RZ, RZ, R12 ;  /* 0x000000ffff027224 */ /* 0x000fe400078e000c */
[----:B-1----:R-:W-:Y:S02]  /*13de0*/  IMAD R7, R4, R3, R7 ;  /* 0x0000000304077224 */ /* 0x002fe400078e0207 */
[----:B--2---:R-:W-:-:S04]  /*13df0*/  IMAD.MOV R3, RZ, RZ, -R9 ;  /* 0x000000ffff037224 */ /* 0x004fc800078e0a09 */
[----:B---3--:R-:W-:Y:S01]  /*13e00*/  @P0 IMAD R7, R10, R3, R5 ;  /* 0x000000030a070224 */ /* 0x008fe200078e0205 */
[----:B------:R-:W-:Y:S02]  /*13e10*/  ISETP.NE.U32.AND P0, PT, RZ, UR8, PT ;  /* 0x00000008ff007c0c */ /* 0x000fe4000bf05070 */
[----:B------:R-:W-:Y:S02]  /*13e20*/  MOV R3, R14 ;  /* 0x0000000e00037202 */ /* 0x000fe40000000f00 */
[----:B------:R-:W-:-:S13]  /*13e30*/  ISETP.NE.AND.EX P0, PT, RZ, UR9, PT, P0 ;  /* 0x00000009ff007c0c */ /* 0x000fda000bf05300 */
[----:B------:R-:W-:Y:S05]  /*13e40*/  @!P0 BRA `(.L_x_565) ;  /* 0x0000000000288947 */ /* 0x000fea0003800000 */
[----:B------:R-:W-:Y:S02]  /*13e50*/  ULDC UR10, c[0x0][0x634] ;  /* 0x00018d00000a7ab9 */ /* 0x000fe40000000800 */
[----:B------:R-:W-:-:S05]  /*13e60*/  IADD3 R3, P0, R12, UR10, RZ ;  /* 0x0000000a0c037c10 */ /* 0x000fca000ff1e0ff */
[----:B------:R-:W-:-:S04]  /*13e70*/  IMAD.X R9, RZ, RZ, R14, P0 ;  /* 0x000000ffff097224 */ /* 0x000fc800000e060e */
[----:B------:R-:W-:-:S04]  /*13e80*/  IMAD.WIDE.U32 R4, R9, UR8, RZ ;  /* 0x0000000809047c25 */ /* 0x000fc8000f8e00ff */
[----:B------:R-:W-:-:S04]  /*13e90*/  IMAD.WIDE.U32 R4, P0, R3, UR9, R4 ;  /* 0x0000000903047c25 */ /* 0x000fc8000f800004 */
[----:B------:R-:W-:-:S04]  /*13ea0*/  IMAD.WIDE.U32 R2, R3, UR8, RZ ;  /* 0x0000000803027c25 */ /* 0x000fc8000f8e00ff */
[----:B------:R-:W-:Y:S01]  /*13eb0*/  IMAD.MOV.U32 R2, RZ, RZ, R5 ;  /* 0x000000ffff027224 */ /* 0x000fe200078e0005 */
[----:B------:R-:W-:Y:S01]  /*13ec0*/  IADD3 RZ, P1, R3, R4, RZ ;  /* 0x0000000403ff7210 */ /* 0x000fe20007f3e0ff */
[----:B------:R-:W-:-:S04]  /*13ed0*/  IMAD.X R3, RZ, RZ, RZ, P0 ;  /* 0x000000ffff037224 */ /* 0x000fc800000e06ff */
[----:B------:R-:W-:-:S08]  /*13ee0*/  IMAD.WIDE.U32.X R2, R9, UR9, R2, P1 ;  /* 0x0000000909027c25 */ /* 0x000fd000088e0402 */
.L_x_565:
[--C-:B------:R-:W-:Y:S01]  /*13ef0*/  SHF.R.U64 R9, R2, UR11, R3.reuse ;  /* 0x0000000b02097c19 */ /* 0x100fe20008001203 */
[----:B------:R-:W-:Y:S01]  /*13f00*/  ULDC.64 UR8, c[0x0][0x620] ;  /* 0x0001880000087ab9 */ /* 0x000fe20000000a00 */
[----:B------:R-:W-:Y:S01]  /*13f10*/  SHF.R.U32.HI R2, RZ, UR11, R3 ;  /* 0x0000000bff027c19 */ /* 0x000fe20008011603 */
[----:B------:R-:W-:Y:S01]  /*13f20*/  IMAD.MOV.U32 R3, RZ, RZ, R14 ;  /* 0x000000ffff037224 */ /* 0x000fe200078e000e */
[----:B------:R-:W-:Y:S01]  /*13f30*/  IADD3 R11, P0, RZ, -R9, RZ ;  /* 0x80000009ff0b7210 */ /* 0x000fe20007f1e0ff */
[----:B------:R-:W-:-:S03]  /*13f40*/  ULDC.64 UR10, c[0x0][0x640] ;  /* 0x00019000000a7ab9 */ /* 0x000fc60000000a00 */
[----:B------:R-:W-:Y:S02]  /*13f50*/  IADD3.X R2, RZ, ~R2, RZ, P0, !PT ;  /* 0x80000002ff027210 */ /* 0x000fe400007fe4ff */
[----:B------:R-:W-:-:S03]  /*13f60*/  ISETP.NE.U32.AND P0, PT, RZ, UR10, PT ;  /* 0x0000000aff007c0c */ /* 0x000fc6000bf05070 */
[----:B------:R-:W-:Y:S01]  /*13f70*/  IMAD R2, R2, UR8, RZ ;  /* 0x0000000802027c24 */ /* 0x000fe2000f8e02ff */
[----:B------:R-:W-:-:S03]  /*13f80*/  ISETP.NE.AND.EX P0, PT, RZ, UR11, PT, P0 ;  /* 0x0000000bff007c0c */ /* 0x000fc6000bf05300 */
[----:B------:R-:W-:Y:S02]  /*13f90*/  IMAD R5, R11, UR9, R2 ;  /* 0x000000090b057c24 */ /* 0x000fe4000f8e0202 */
[----:B------:R-:W-:-:S04]  /*13fa0*/  IMAD.MOV.U32 R2, RZ, RZ, R12 ;  /* 0x000000ffff027224 */ /* 0x000fc800078e000c */
[----:B------:R-:W-:Y:S01]  /*13fb0*/  IMAD.WIDE.U32 R2, R11, UR8, R2 ;  /* 0x000000080b027c25 */ /* 0x000fe2000f8e0002 */
[----:B------:R-:W-:-:S03]  /*13fc0*/  ULDC UR8, c[0x0][0x618] ;  /* 0x0001860000087ab9 */ /* 0x000fc60000000800 */
[----:B------:R-:W-:-:S05]  /*13fd0*/  IMAD.IADD R3, R3, 0x1, R5 ;  /* 0x0000000103037824 */ /* 0x000fca00078e0205 */
[--C-:B------:R-:W-:Y:S02]  /*13fe0*/  SHF.R.U64 R10, R2, UR8, R3.reuse ;  /* 0x00000008020a7c19 */ /* 0x100fe40008001203 */
[----:B------:R-:W-:Y:S01]  /*13ff0*/  SHF.R.U32.HI R3, RZ, UR8, R3 ;  /* 0x00000008ff037c19 */ /* 0x000fe20008011603 */
[----:B------:R-:W-:-:S03]  /*14000*/  ULDC UR8, c[0x0][0x608] ;  /* 0x0001820000087ab9 */ /* 0x000fc60000000800 */
[--C-:B------:R-:W-:Y:S02]  /*14010*/  SHF.R.U64 R12, R10, UR8, R3.reuse ;  /* 0x000000080a0c7c19 */ /* 0x100fe40008001203 */
[----:B------:R-:W-:Y:S01]  /*14020*/  SHF.R.U32.HI R3, RZ, UR8, R3 ;  /* 0x00000008ff037c19 */ /* 0x000fe20008011603 */
[----:B------:R-:W-:-:S03]  /*14030*/  ULDC UR8, c[0x0][0x658] ;  /* 0x0001960000087ab9 */ /* 0x000fc60000000800 */
[--C-:B------:R-:W-:Y:S02]  /*14040*/  SHF.R.U32.HI R13, RZ, UR8, R3.reuse ;  /* 0x00000008ff0d7c19 */ /* 0x100fe40008011603 */
[----:B------:R-:W-:-:S03]  /*14050*/  SHF.R.U64 R11, R12, UR8, R3 ;  /* 0x000000080c0b7c19 */ /* 0x000fc60008001203 */
[----:B------:R-:W-:Y:S01]  /*14060*/  IMAD.MOV.U32 R3, RZ, RZ, R13 ;  /* 0x000000ffff037224 */ /* 0x000fe200078e000d */
[----:B------:R-:W-:Y:S01]  /*14070*/  MOV R2, R11 ;  /* 0x0000000b00027202 */ /* 0x000fe20000000f00 */
[----:B------:R-:W-:Y:S06]  /*14080*/  @!P0 BRA `(.L_x_566) ;  /* 0x0000000000288947 */ /* 0x000fec0003800000 */
[----:B------:R-:W-:Y:S02]  /*14090*/  ULDC UR8, c[0x0][0x64c] ;  /* 0x0001930000087ab9 */ /* 0x000fe40000000800 */
[----:B------:R-:W-:-:S05]  /*140a0*/  IADD3 R3, P0, R11, UR8, RZ ;  /* 0x000000080b037c10 */ /* 0x000fca000ff1e0ff */
[----:B------:R-:W-:-:S04]  /*140b0*/  IMAD.X R13, RZ, RZ, R13, P0 ;  /* 0x000000ffff0d7224 */ /* 0x000fc800000e060d */
[----:B------:R-:W-:-:S04]  /*140c0*/  IMAD.WIDE.U32 R4, R13, UR10, RZ ;  /* 0x0000000a0d047c25 */ /* 0x000fc8000f8e00ff */
[----:B------:R-:W-:-:S04]  /*140d0*/  IMAD.WIDE.U32 R4, P0, R3, UR11, R4 ;  /* 0x0000000b03047c25 */ /* 0x000fc8000f800004 */
[----:B------:R-:W-:Y:S01]  /*140e0*/  IMAD.WIDE.U32 R2, R3, UR10, RZ ;  /* 0x0000000a03027c25 */ /* 0x000fe2000f8e00ff */
[----:B------:R-:W-:-:S04]  /*140f0*/  MOV R2, R5 ;  /* 0x0000000500027202 */ /* 0x000fc80000000f00 */
[----:B------:R-:W-:Y:S01]  /*14100*/  IADD3 RZ, P1, R3, R4, RZ ;  /* 0x0000000403ff7210 */ /* 0x000fe20007f3e0ff */
[----:B------:R-:W-:-:S04]  /*14110*/  IMAD.X R3, RZ, RZ, RZ, P0 ;  /* 0x000000ffff037224 */ /* 0x000fc800000e06ff */
[----:B------:R-:W-:-:S08]  /*14120*/  IMAD.WIDE.U32.X R2, R13, UR11, R2, P1 ;  /* 0x0000000b0d027c25 */ /* 0x000fd000088e0402 */
.L_x_566:
[----:B------:R-:W-:Y:S01]  /*14130*/  ULDC UR8, c[0x0][0x648] ;  /* 0x0001920000087ab9 */ /* 0x000fe20000000800 */
[----:B------:R-:W-:Y:S01]  /*14140*/  LOP3.LUT R12, R12, UR7, RZ, 0xc0, !PT ;  /* 0x000000070c0c7c12 */ /* 0x000fe2000f8ec0ff */
[----:B------:R-:W-:Y:S01]  /*14150*/  UISETP.NE.AND UP0, UPT, UR46, URZ, UPT ;  /* 0x0000003f2e00728c */ /* 0x000fe2000bf05270 */
[----:B------:R-:W-:Y:S01]  /*14160*/  SHF.R.U64 R3, R2, UR8, R3 ;  /* 0x0000000802037c19 */ /* 0x000fe20008001203 */
[----:B------:R-:W-:Y:S01]  /*14170*/  ULDC UR8, c[0x0][0x638] ;  /* 0x00018e0000087ab9 */ /* 0x000fe20000000800 */
[----:B------:R-:W-:-:S03]  /*14180*/  LOP3.LUT R4, R10, UR4, RZ, 0xc0, !PT ;  /* 0x000000040a047c12 */ /* 0x000fc6000f8ec0ff */
[----:B------:R-:W-:Y:S01]  /*14190*/  IMAD.MOV R2, RZ, RZ, -R3 ;  /* 0x000000ffff027224 */ /* 0x000fe200078e0a03 */
[----:B------:R-:W-:Y:S01]  /*141a0*/  PLOP3.LUT P0, PT, PT, PT, UP0, 0x40, 0x0 ;  /* 0x000000000000781c */ /* 0x000fe20003f0e808 */
[----:B------:R-:W-:Y:S01]  /*141b0*/  IMAD R12, R3, UR5, R12 ;  /* 0x00000005030c7c24 */ /* 0x000fe2000f8e020c */
[----:B------:R-:W-:Y:S01]  /*141c0*/  PLOP3.LUT P1, PT, PT, PT, UP0, 0x40, 0x0 ;  /* 0x000000000000781c */ /* 0x000fe20003f2e808 */
[----:B------:R-:W-:Y:S01]  /*141d0*/  IMAD R11, R2, UR8, R11 ;  /* 0x00000008020b7c24 */ /* 0x000fe2000f8e020b */
[----:B------:R-:W-:Y:S02]  /*141e0*/  ULDC UR8, c[0x0][0x610] ;  /* 0x0001840000087ab9 */ /* 0x000fe40000000800 */
[----:B------:R-:W-:Y:S01]  /*141f0*/  IMAD R7, R12, UR8, R7 ;  /* 0x000000080c077c24 */ /* 0x000fe2000f8e0207 */
[----:B------:R-:W-:Y:S02]  /*14200*/  ULDC UR8, c[0x0][0x600] ;  /* 0x0001800000087ab9 */ /* 0x000fe40000000800 */
[----:B------:R-:W-:-:S05]  /*14210*/  IMAD R4, R11, UR8, R4 ;  /* 0x000000080b047c24 */ /* 0x000fca000f8e0204 */
[----:B------:R-:W-:Y:S02]  /*14220*/  SEL R2, R4, R7, P0 ;  /* 0x0000000704027207 */ /* 0x000fe40000000000 */
[----:B------:R-:W-:Y:S01]  /*14230*/  SEL R3, R7, R4, P1 ;  /* 0x0000000407037207 */ /* 0x000fe20000800000 */
[----:B------:R-:W-:-:S07]  /*14240*/  IMAD.MOV.U32 R4, RZ, RZ, 0x1 ;  /* 0x00000001ff047424 */ /* 0x000fce00078e00ff */
.L_x_564:
[----:B------:R-:W-:Y:S05]  /*14250*/  BSYNC B1 ;  /* 0x0000000000017941 */ /* 0x000fea0003800000 */
.L_x_563:
[----:B------:R-:W-:-:S13]  /*14260*/  LOP3.LUT P0, RZ, R4, 0xff, RZ, 0xc0, !PT ;  /* 0x000000ff04ff7812 */ /* 0x000fda000780c0ff */
[----:B------:R-:W-:Y:S05]  /*14270*/  @P0 BRA `(.L_x_567) ;  /* 0xfffffff400080947 */ /* 0x000fea000383ffff */
[----:B------:R-:W-:Y:S05]  /*14280*/  BSYNC B0 ;  /* 0x0000000000007941 */ /* 0x000fea0003800000 */
.L_x_556:
[----:B------:R-:W-:-:S03]  /*14290*/  UMOV UR8, 0xffffffff ;  /* 0xffffffff00087882 */ /* 0x000fc60000000000 */
[----:B------:R-:W-:Y:S05]  /*142a0*/  BRA.DIV UR8, `(.L_x_568) ;  /* 0x0000000608847947 */ /* 0x000fea000b800000 */
[----:B------:R-:W-:-:S13]  /*142b0*/  ELECT P6, URZ, PT ;  /* 0x00000000003f782f */ /* 0x000fda00038c0000 */
.L_x_585:
[----:B------:R-:W-:Y:S04]  /*142c0*/  BSSY B0, `(.L_x_569) ;  /* 0x0000047000007945 */ /* 0x000fe80003800000 */
[----:B------:R-:W-:Y:S05]  /*142d0*/  @!P6 BRA `(.L_x_570) ;  /* 0x000000040014e947 */ /* 0x000fea0003800000 */
[----:B------:R-:W-:-:S04]  /*142e0*/  ULOP3.LUT UR8, UR40, 0x2, URZ, 0xfc, !UPT ;  /* 0x0000000228087892 */ /* 0x000fc8000f8efc3f */
[----:B------:R-:W-:-:S06]  /*142f0*/  UISETP.NE.AND UP0, UPT, UR8, 0x3, UPT ;  /* 0x000000030800788c */ /* 0x000fcc000bf05270 */
[----:B------:R-:W-:-:S13]  /*14300*/  PLOP3.LUT P0, PT, PT, PT, UP0, 0x80, 0x0 ;  /* 0x000000000000781c */ /* 0x000fda0003f0f008 */
[----:B------:R-:W-:Y:S05]  /*14310*/  @!P0 BRA `(.L_x_571) ;  /* 0x0000000000048947 */ /* 0x000fea0003800000 */
[----:B------:R-:W-:Y:S01]  /*14320*/  BPT.TRAP 0x1 ;  /* 0x000000040000795c */ /* 0x000fe20000300000 */
.L_x_571:
[----:B------:R-:W0:Y:S01]  /*14330*/  S2R R3, SR_CgaCtaId ;  /* 0x0000000000037919 */ /* 0x000e220000008800 */
[----:B------:R-:W-:-:S04]  /*14340*/  MOV R2, 0x400 ;  /* 0x0000040000027802 */ /* 0x000fc80000000f00 */
[----:B0-----:R-:W-:Y:S02]  /*14350*/  LEA R3, R3, R2, 0x18 ;  /* 0x0000000203037211 */ /* 0x001fe400078ec0ff */
[----:B------:R-:W-:-:S03]  /*14360*/  SHF.L.U32 R2, R0, 0x1f, RZ ;  /* 0x0000001f00027819 */ /* 0x000fc600000006ff */
[----:B------:R-:W-:-:S05]  /*14370*/  VIADD R3, R3, 0x38 ;  /* 0x0000003803037836 */ /* 0x000fca0000000000 */
[----:B------:R-:W-:-:S04]  /*14380*/  LEA R5, R6, R3, 0x3 ;  /* 0x0000000306057211 */ /* 0x000fc800078e18ff */
[----:B------:R-:W0:Y:S02]  /*14390*/  SYNCS.PHASECHK.TRANS64.TRYWAIT P0, [R5+URZ], R2 ;  /* 0x00000002050075a7 */ /* 0x000e24000800017f */
[----:B0-----:R-:W-:Y:S05]  /*143a0*/  @!P0 BRA `(.L_x_572) ;  /* 0x0000000400648947 */ /* 0x001fea0003800000 */
.L_x_586:
[----:B------:R-:W-:-:S05]  /*143b0*/  VIADD R6, R6, 0x1 ;  /* 0x0000000106067836 */ /* 0x000fca0000000000 */
[----:B------:R-:W-:-:S04]  /*143c0*/  ISETP.NE.AND P0, PT, R6, 0x7, PT ;  /* 0x000000070600780c */ /* 0x000fc80003f05270 */
[----:B0-----:R-:W-:Y:S02]  /*143d0*/  SEL R5, RZ, 0x1, P0 ;  /* 0x00000001ff057807 */ /* 0x001fe40000000000 */
[----:B------:R-:W-:Y:S02]  /*143e0*/  SEL R6, R6, RZ, P0 ;  /* 0x000000ff06067207 */ /* 0x000fe40000000000 */
[----:B------:R-:W-:-:S03]  /*143f0*/  LOP3.LUT R5, R0, R5, RZ, 0x3c, !PT ;  /* 0x0000000500057212 */ /* 0x000fc600078e3cff */
[----:B------:R-:W-:Y:S01]  /*14400*/  IMAD R7, R6, 0x8, R3 ;  /* 0x0000000806077824 */ /* 0x000fe200078e0203 */
[----:B------:R-:W-:-:S04]  /*14410*/  SHF.L.U32 R0, R5, 0x1f, RZ ;  /* 0x0000001f05007819 */ /* 0x000fc800000006ff */
[----:B------:R-:W0:Y:S02]  /*14420*/  SYNCS.PHASECHK.TRANS64.TRYWAIT P0, [R7+URZ], R0 ;  /* 0x00000000070075a7 */ /* 0x000e24000800017f */
[----:B0-----:R-:W-:Y:S05]  /*14430*/  @!P0 BRA `(.L_x_573) ;  /* 0x0000000400548947 */ /* 0x001fea0003800000 */
.L_x_587:
[----:B0-----:R-:W-:-:S05]  /*14440*/  VIADD R0, R6, 0x1 ;  /* 0x0000000106007836 */ /* 0x001fca0000000000 */
[----:B------:R-:W-:-:S04]  /*14450*/  ISETP.NE.AND P0, PT, R0, 0x7, PT ;  /* 0x000000070000780c */ /* 0x000fc80003f05270 */
[----:B------:R-:W-:Y:S02]  /*14460*/  SEL R2, RZ, 0x1, P0 ;  /* 0x00000001ff027807 */ /* 0x000fe40000000000 */
[----:B------:R-:W-:Y:S02]  /*14470*/  SEL R4, R0, RZ, P0 ;  /* 0x000000ff00047207 */ /* 0x000fe40000000000 */
[----:B------:R-:W-:Y:S02]  /*14480*/  LOP3.LUT R5, R5, R2, RZ, 0x3c, !PT ;  /* 0x0000000205057212 */ /* 0x000fe400078e3cff */
[----:B------:R-:W-:Y:S02]  /*14490*/  LEA R7, R4, R3, 0x3 ;  /* 0x0000000304077211 */ /* 0x000fe400078e18ff */
[----:B------:R-:W-:-:S04]  /*144a0*/  SHF.L.U32 R0, R5, 0x1f, RZ ;  /* 0x0000001f05007819 */ /* 0x000fc800000006ff */
[----:B------:R-:W0:Y:S02]  /*144b0*/  SYNCS.PHASECHK.TRANS64.TRYWAIT P0, [R7+URZ], R0 ;  /* 0x00000000070075a7 */ /* 0x000e24000800017f */
[----:B0-----:R-:W-:Y:S05]  /*144c0*/  @!P0 BRA `(.L_x_574) ;  /* 0x0000000400448947 */ /* 0x001fea0003800000 */
.L_x_588:
[----:B0-----:R-:W-:-:S05]  /*144d0*/  VIADD R0, R4, 0x1 ;  /* 0x0000000104007836 */ /* 0x001fca0000000000 */
[----:B------:R-:W-:-:S04]  /*144e0*/  ISETP.NE.AND P0, PT, R0, 0x7, PT ;  /* 0x000000070000780c */ /* 0x000fc80003f05270 */
[----:B------:R-:W-:Y:S02]  /*144f0*/  SEL R2, RZ, 0x1, P0 ;  /* 0x00000001ff027807 */ /* 0x000fe40000000000 */
[----:B------:R-:W-:Y:S02]  /*14500*/  SEL R4, R0, RZ, P0 ;  /* 0x000000ff00047207 */ /* 0x000fe40000000000 */
[----:B------:R-:W-:-:S03]  /*14510*/  LOP3.LUT R5, R5, R2, RZ, 0x3c, !PT ;  /* 0x0000000205057212 */ /* 0x000fc600078e3cff */
[----:B------:R-:W-:Y:S01]  /*14520*/  IMAD R7, R4, 0x8, R3 ;  /* 0x0000000804077824 */ /* 0x000fe200078e0203 */
[----:B------:R-:W-:-:S04]  /*14530*/  SHF.L.U32 R0, R5, 0x1f, RZ ;  /* 0x0000001f05007819 */ /* 0x000fc800000006ff */
[----:B------:R-:W0:Y:S02]  /*14540*/  SYNCS.PHASECHK.TRANS64.TRYWAIT P0, [R7+URZ], R0 ;  /* 0x00000000070075a7 */ /* 0x000e24000800017f */
[----:B0-----:R-:W-:Y:S05]  /*14550*/  @!P0 BRA `(.L_x_575) ;  /* 0x0000000400348947 */ /* 0x001fea0003800000 */
.L_x_589:
        /* <DEDUP_REMOVED lines=9> */
.L_x_590:
        /* <DEDUP_REMOVED lines=9> */
.L_x_591:
[----:B0-----:R-:W-:-:S05]  /*14680*/  VIADD R0, R4, 0x1 ;  /* 0x0000000104007836 */ /* 0x001fca0000000000 */
[----:B------:R-:W-:-:S04]  /*14690*/  ISETP.NE.AND P0, PT, R0, 0x7, PT ;  /* 0x000000070000780c */ /* 0x000fc80003f05270 */
[----:B------:R-:W-:Y:S02]  /*146a0*/  SEL R2, RZ, 0x1, P0 ;  /* 0x00000001ff027807 */ /* 0x000fe40000000000 */
[----:B------:R-:W-:Y:S02]  /*146b0*/  SEL R0, R0, RZ, P0 ;  /* 0x000000ff00007207 */ /* 0x000fe40000000000 */
[----:B------:R-:W-:Y:S02]  /*146c0*/  LOP3.LUT R2, R5, R2, RZ, 0x3c, !PT ;  /* 0x0000000205027212 */ /* 0x000fe400078e3cff */
[----:B------:R-:W-:Y:S02]  /*146d0*/  LEA R3, R0, R3, 0x3 ;  /* 0x0000000300037211 */ /* 0x000fe400078e18ff */
[----:B------:R-:W-:-:S07]  /*146e0*/  SHF.L.U32 R0, R2, 0x1f, RZ ;  /* 0x0000001f02007819 */ /* 0x000fce00000006ff */
.L_x_578:
[----:B0-----:R0:W1:Y:S02]  /*146f0*/  SYNCS.PHASECHK.TRANS64.TRYWAIT P0, [R3+URZ], R0 ;  /* 0x00000000030075a7 */ /* 0x001064000800017f */
[----:B-1----:R-:W-:Y:S05]  /*14700*/  @!P0 NANOSLEEP.SYNCS 0x989680 ;  /* 0x009896800000895d */ /* 0x002fea0003900000 */
[----:B------:R-:W1:Y:S02]  /*14710*/  @!P0 SYNCS.PHASECHK.TRANS64 P0, [R3+URZ], R0 ;  /* 0x00000000030085a7 */ /* 0x000e64000800007f */
[----:B-1----:R-:W-:Y:S05]  /*14720*/  @!P0 BRA `(.L_x_578) ;  /* 0xfffffffc00f08947 */ /* 0x002fea000383ffff */
.L_x_570:
[----:B------:R-:W-:Y:S05]  /*14730*/  BSYNC B0 ;  /* 0x0000000000007941 */ /* 0x000fea0003800000 */
.L_x_569:
[----:B------:R-:W-:Y:S05]  /*14740*/  EXIT ;  /* 0x000000000000794d */ /* 0x000fea0003800000 */
.L_x_21:
[----:B--2---:R2:W3:Y:S02]  /*14750*/  SYNCS.PHASECHK.TRANS64.TRYWAIT P1, [R3+URZ], R2 ;  /* 0x00000002030075a7 */ /* 0x0044e4000802017f */
[----:B---3--:R-:W-:Y:S05]  /*14760*/  @!P1 NANOSLEEP.SYNCS 0x989680 ;  /* 0x009896800000995d */ /* 0x008fea0003900000 */
[----:B------:R-:W3:Y:S02]  /*14770*/  @!P1 SYNCS.PHASECHK.TRANS64 P1, [R3+URZ], R2 ;  /* 0x00000002030095a7 */ /* 0x000ee4000802007f */
[----:B---3--:R-:W-:Y:S05]  /*14780*/  @!P1 BRA `(.L_x_21) ;  /* 0xfffffffc00f09947 */ /* 0x008fea000383ffff */
[----:B------:R-:W-:Y:S05]  /*14790*/  BRA `(.L_x_20) ;  /* 0xfffffecc00f47947 */ /* 0x000fea000383ffff */
.L_x_26:
[----:B-1----:R1:W2:Y:S02]  /*147a0*/  SYNCS.PHASECHK.TRANS64.TRYWAIT P1, [R4+URZ], R5 ;  /* 0x00000005040075a7 */ /* 0x0022a4000802017f */
[----:B--2---:R-:W-:Y:S05]  /*147b0*/  @!P1 NANOSLEEP.SYNCS 0x989680 ;  /* 0x009896800000995d */ /* 0x004fea0003900000 */
[----:B------:R-:W2:Y:S02]  /*147c0*/  @!P1 SYNCS.PHASECHK.TRANS64 P1, [R4+URZ], R5 ;  /* 0x00000005040095a7 */ /* 0x000ea4000802007f */
[----:B--2---:R-:W-:Y:S05]  /*147d0*/  @!P1 BRA `(.L_x_26) ;  /* 0xfffffffc00f09947 */ /* 0x004fea000383ffff */
[----:B------:R-:W-:Y:S05]  /*147e0*/  BRA `(.L_x_25) ;  /* 0xfffffee400487947 */ /* 0x000fea000383ffff */
.L_x_557:
[----:B------:R-:W-:Y:S01]  /*147f0*/  BSSY B1, `(.L_x_579) ;  /* 0x0000006000017945 */ /* 0x000fe20003800000 */
[----:B------:R-:W-:-:S07]  /*14800*/  IMAD.MOV.U32 R15, RZ, RZ, -0x1 ;  /* 0xffffffffff0f7424 */ /* 0x000fce00078e00ff */
[----:B------:R-:W-:Y:S05]  /*14810*/  WARPSYNC.COLLECTIVE R15, `(.L_x_580) ;  /* 0x000000000f0c7348 */ /* 0x000fea0003c00000 */
[----:B------:R-:W-:Y:S02]  /*14820*/  ELECT P6, UR62, PT ;  /* 0x00000000003e782f */ /* 0x000fe400038c0000 */
[----:B------:R-:W-:Y:S01]  /*14830*/  MOV R14, UR62 ;  /* 0x0000003e000e7c02 */ /* 0x000fe20008000f00 */
[----:B------:R-:W-:Y:S10]  /*14840*/  ENDCOLLECTIVE ;  /* 0x000000000000791b */ /* 0x000ff40003800000 */
.L_x_580:
[----:B------:R-:W-:Y:S05]  /*14850*/  BSYNC B1 ;  /* 0x0000000000017941 */ /* 0x000fea0003800000 */
.L_x_579:
[----:B------:R-:W-:Y:S05]  /*14860*/  BRA `(.L_x_581) ;  /* 0xffffffec00987947 */ /* 0x000fea000383ffff */
.L_x_560:
[----:B0-----:R0:W2:Y:S02]  /*14870*/  SYNCS.PHASECHK.TRANS64.TRYWAIT P0, [R12+URZ+0x38], R7 ;  /* 0x000038070c0075a7 */ /* 0x0010a4000800017f */
[----:B--2---:R-:W-:Y:S05]  /*14880*/  @!P0 NANOSLEEP.SYNCS 0x989680 ;  /* 0x009896800000895d */ /* 0x004fea0003900000 */
[----:B------:R-:W2:Y:S02]  /*14890*/  @!P0 SYNCS.PHASECHK.TRANS64 P0, [R12+URZ+0x38], R7 ;  /* 0x000038070c0085a7 */ /* 0x000ea4000800007f */
[----:B--2---:R-:W-:Y:S05]  /*148a0*/  @!P0 BRA `(.L_x_560) ;  /* 0xfffffffc00f08947 */ /* 0x004fea000383ffff */
[----:B------:R-:W-:Y:S05]  /*148b0*/  BRA `(.L_x_582) ;  /* 0xffffffec00d47947 */ /* 0x000fea000383ffff */
.L_x_568:
[----:B------:R-:W-:Y:S01]  /*148c0*/  BSSY B0, `(.L_x_583) ;  /* 0x0000006000007945 */ /* 0x000fe20003800000 */
[----:B------:R-:W-:-:S07]  /*148d0*/  IMAD.MOV.U32 R15, RZ, RZ, -0x1 ;  /* 0xffffffffff0f7424 */ /* 0x000fce00078e00ff */
[----:B------:R-:W-:Y:S05]  /*148e0*/  WARPSYNC.COLLECTIVE R15, `(.L_x_584) ;  /* 0x000000000f0c7348 */ /* 0x000fea0003c00000 */
[----:B------:R-:W-:Y:S02]  /*148f0*/  ELECT P6, UR62, PT ;  /* 0x00000000003e782f */ /* 0x000fe400038c0000 */
[----:B------:R-:W-:Y:S01]  /*14900*/  MOV R14, UR62 ;  /* 0x0000003e000e7c02 */ /* 0x000fe20008000f00 */
[----:B------:R-:W-:Y:S10]  /*14910*/  ENDCOLLECTIVE ;  /* 0x000000000000791b */ /* 0x000ff40003800000 */
.L_x_584:
[----:B------:R-:W-:Y:S05]  /*14920*/  BSYNC B0 ;  /* 0x0000000000007941 */ /* 0x000fea0003800000 */
.L_x_583:
[----:B------:R-:W-:Y:S05]  /*14930*/  BRA `(.L_x_585) ;  /* 0xfffffff800607947 */ /* 0x000fea000383ffff */
.L_x_572:
[----:B0-----:R0:W1:Y:S02]  /*14940*/  SYNCS.PHASECHK.TRANS64.TRYWAIT P0, [R5+URZ], R2 ;  /* 0x00000002050075a7 */ /* 0x001064000800017f */
[----:B-1----:R-:W-:Y:S05]  /*14950*/  @!P0 NANOSLEEP.SYNCS 0x989680 ;  /* 0x009896800000895d */ /* 0x002fea0003900000 */
[----:B------:R-:W1:Y:S02]  /*14960*/  @!P0 SYNCS.PHASECHK.TRANS64 P0, [R5+URZ], R2 ;  /* 0x00000002050085a7 */ /* 0x000e64000800007f */
[----:B-1----:R-:W-:Y:S05]  /*14970*/  @!P0 BRA `(.L_x_572) ;  /* 0xfffffffc00f08947 */ /* 0x002fea000383ffff */
[----:B------:R-:W-:Y:S05]  /*14980*/  BRA `(.L_x_586) ;  /* 0xfffffff800887947 */ /* 0x000fea000383ffff */
.L_x_573:
[----:B0-----:R0:W1:Y:S02]  /*14990*/  SYNCS.PHASECHK.TRANS64.TRYWAIT P0, [R7+URZ], R0 ;  /* 0x00000000070075a7 */ /* 0x001064000800017f */
[----:B-1----:R-:W-:Y:S05]  /*149a0*/  @!P0 NANOSLEEP.SYNCS 0x989680 ;  /* 0x009896800000895d */ /* 0x002fea0003900000 */
[----:B------:R-:W1:Y:S02]  /*149b0*/  @!P0 SYNCS.PHASECHK.TRANS64 P0, [R7+URZ], R0 ;  /* 0x00000000070085a7 */ /* 0x000e64000800007f */
[----:B-1----:R-:W-:Y:S05]  /*149c0*/  @!P0 BRA `(.L_x_573) ;  /* 0xfffffffc00f08947 */ /* 0x002fea000383ffff */
[----:B------:R-:W-:Y:S05]  /*149d0*/  BRA `(.L_x_587) ;  /* 0xfffffff800987947 */ /* 0x000fea000383ffff */
.L_x_574:
[----:B0-----:R0:W1:Y:S02]  /*149e0*/  SYNCS.PHASECHK.TRANS64.TRYWAIT P0, [R7+URZ], R0 ;  /* 0x00000000070075a7 */ /* 0x001064000800017f */
[----:B-1----:R-:W-:Y:S05]  /*149f0*/  @!P0 NANOSLEEP.SYNCS 0x989680 ;  /* 0x009896800000895d */ /* 0x002fea0003900000 */
[----:B------:R-:W1:Y:S02]  /*14a00*/  @!P0 SYNCS.PHASECHK.TRANS64 P0, [R7+URZ], R0 ;  /* 0x00000000070085a7 */ /* 0x000e64000800007f */
[----:B-1----:R-:W-:Y:S05]  /*14a10*/  @!P0 BRA `(.L_x_574) ;  /* 0xfffffffc00f08947 */ /* 0x002fea000383ffff */
[----:B------:R-:W-:Y:S05]  /*14a20*/  BRA `(.L_x_588) ;  /* 0xfffffff800a87947 */ /* 0x000fea000383ffff */
.L_x_575:
[----:B0-----:R0:W1:Y:S02]  /*14a30*/  SYNCS.PHASECHK.TRANS64.TRYWAIT P0, [R7+URZ], R0 ;  /* 0x00000000070075a7 */ /* 0x001064000800017f */
[----:B-1----:R-:W-:Y:S05]  /*14a40*/  @!P0 NANOSLEEP.SYNCS 0x989680 ;  /* 0x009896800000895d */ /* 0x002fea0003900000 */
[----:B------:R-:W1:Y:S02]  /*14a50*/  @!P0 SYNCS.PHASECHK.TRANS64 P0, [R7+URZ], R0 ;  /* 0x00000000070085a7 */ /* 0x000e64000800007f */
[----:B-1----:R-:W-:Y:S05]  /*14a60*/  @!P0 BRA `(.L_x_575) ;  /* 0xfffffffc00f08947 */ /* 0x002fea000383ffff */
[----:B------:R-:W-:Y:S05]  /*14a70*/  BRA `(.L_x_589) ;  /* 0xfffffff800b87947 */ /* 0x000fea000383ffff */
.L_x_576:
[----:B0-----:R0:W1:Y:S02]  /*14a80*/  SYNCS.PHASECHK.TRANS64.TRYWAIT P0, [R7+URZ], R0 ;  /* 0x00000000070075a7 */ /* 0x001064000800017f */
[----:B-1----:R-:W-:Y:S05]  /*14a90*/  @!P0 NANOSLEEP.SYNCS 0x989680 ;  /* 0x009896800000895d */ /* 0x002fea0003900000 */
[----:B------:R-:W1:Y:S02]  /*14aa0*/  @!P0 SYNCS.PHASECHK.TRANS64 P0, [R7+URZ], R0 ;  /* 0x00000000070085a7 */ /* 0x000e64000800007f */
[----:B-1----:R-:W-:Y:S05]  /*14ab0*/  @!P0 BRA `(.L_x_576) ;  /* 0xfffffffc00f08947 */ /* 0x002fea000383ffff */
[----:B------:R-:W-:Y:S05]  /*14ac0*/  BRA `(.L_x_590) ;  /* 0xfffffff800c87947 */ /* 0x000fea000383ffff */
.L_x_577:
[----:B0-----:R0:W1:Y:S02]  /*14ad0*/  SYNCS.PHASECHK.TRANS64.TRYWAIT P0, [R7+URZ], R0 ;  /* 0x00000000070075a7 */ /* 0x001064000800017f */
[----:B-1----:R-:W-:Y:S05]  /*14ae0*/  @!P0 NANOSLEEP.SYNCS 0x989680 ;  /* 0x009896800000895d */ /* 0x002fea0003900000 */
[----:B------:R-:W1:Y:S02]  /*14af0*/  @!P0 SYNCS.PHASECHK.TRANS64 P0, [R7+URZ], R0 ;  /* 0x00000000070085a7 */ /* 0x000e64000800007f */
[----:B-1----:R-:W-:Y:S05]  /*14b00*/  @!P0 BRA `(.L_x_577) ;  /* 0xfffffffc00f08947 */ /* 0x002fea000383ffff */
[----:B------:R-:W-:Y:S05]  /*14b10*/  BRA `(.L_x_591) ;  /* 0xfffffff800d87947 */ /* 0x000fea000383ffff */
.L_x_592:
[----:B------:R-:W-:-:S00]  /*14b20*/  BRA `(.L_x_592) ;  /* 0xfffffffc00fc7947 */ /* 0x000fc0000383ffff */
[----:B------:R-:W-:-:S00]  /*14b30*/  NOP ;  /* 0x0000000000007918 */ /* 0x000fc00000000000 */
        /* <DEDUP_REMOVED lines=12> */
.L_x_593:


//--------------------- .nv.global.init           --------------------------
	.section	.nv.global.init,"aw",@progbits
.nv.global.init:
	.type		$str$22,@object
	.size		$str$22,($str$23 - $str$22)
$str$22:
        /*0000*/ 	.byte	0x6b, 0x5f, 0x74, 0x69, 0x6c, 0x65, 0x5f, 0x63, 0x6f, 0x75, 0x6e, 0x74, 0x20, 0x3e, 0x3d, 0x20
        /*0010*/ 	.byte	0x31, 0x00
	.type		$str$23,@object
	.size		$str$23,(__unnamed_1 - $str$23)
$str$23:
        /*0012*/ 	.byte	0x2f, 0x74, 0x6d, 0x70, 0x2f, 0x63, 0x75, 0x74, 0x6c, 0x61, 0x73, 0x73, 0x5f, 0x73, 0x77, 0x65
        /*0022*/ 	.byte	0x65, 0x70, 0x5f, 0x73, 0x72, 0x63, 0x2f, 0x69, 0x6e, 0x63, 0x6c, 0x75, 0x64, 0x65, 0x2f, 0x63
        /*0032*/ 	.byte	0x75, 0x74, 0x6c, 0x61, 0x73, 0x73, 0x2f, 0x67, 0x65, 0x6d, 0x6d, 0x2f, 0x63, 0x6f, 0x6c, 0x6c
        /*0042*/ 	.byte	0x65, 0x63, 0x74, 0x69, 0x76, 0x65, 0x2f, 0x73, 0x6d, 0x39, 0x30, 0x5f, 0x6d, 0x6d, 0x61, 0x5f
        /*0052*/ 	.byte	0x74, 0x6d, 0x61, 0x5f, 0x67, 0x6d, 0x6d, 0x61, 0x5f, 0x73, 0x73, 0x5f, 0x77, 0x61, 0x72, 0x70
        /*0062*/ 	.byte	0x73, 0x70, 0x65, 0x63, 0x69, 0x61, 0x6c, 0x69, 0x7a, 0x65, 0x64, 0x2e, 0x68, 0x70, 0x70, 0x00
	.type		__unnamed_1,@object
	.size		__unnamed_1,(.L_0 - __unnamed_1)
__unnamed_1:
        /* <DEDUP_REMOVED lines=174> */
.L_0:


//--------------------- .nv.shared._ZN7cutlass13device_kernelINS_4gemm6kernel13GemmUniversalIN4cute5tupleIJiiiiEEENS1_10collective13CollectiveMmaINS1_34MainloopSm90TmaGmmaWarpSpecializedILi7ENS5_IJNS4_1CILi2EEENSA_ILi1EEESC_EEENS1_35KernelTmaWarpSpecializedCooperativeEEENS5_IJNSA_ILi256EEESG_NSA_ILi64EEEEEEaNS5_IJlSC_lEEEaSJ_NS4_8TiledMMAINS4_8MMA_AtomIJNS4_4SM904GMMA27MMA_64x256x32_S32S8S8_SS_TNEEEENS4_6LayoutISD_NS5_IJSC_NSA_ILi0EEESR_EEEEENS5_IJNS4_10UnderscoreESU_SU_EEEEENS4_13SM90_TMA_LOADENS4_14ComposedLayoutINS4_7SwizzleILi2ELi4ELi3EEENS4_18smem_ptr_flag_bitsILi8EEENSQ_INS5_IJNSA_ILi8EEESH_EEENS5_IJSH_SC_EEEEEEEvNS4_8identityENS4_23SM90_TMA_LOAD_MULTICASTES17_vS18_EENS_8epilogue10collective6detail29Sm90TmaWarpSpecializedAdapterINS1C_15DefaultEpilogueIaSJ_SJ_NS1B_6thread17LinearCombinationIaLi1EiiLNS1G_9ScaleType4KindE0ELNS_15FloatRoundStyleE2EaEENS1_15EpilogueDefaultEEEEEvvEEEEvNT_6ParamsE --------------------------
	.section	.nv.shared._ZN7cutlass13device_kernelINS_4gemm6kernel13GemmUniversalIN4cute5tupleIJiiiiEEENS1_10collective13CollectiveMmaINS1_34MainloopSm90TmaGmmaWarpSpecializedILi7ENS5_IJNS4_1CILi2EEENSA_ILi1EEESC_EEENS1_35KernelTmaWarpSpecializedCooperativeEEENS5_IJNSA_ILi256EEESG_NSA_ILi64EEEEEEaNS5_IJlSC_lEEEaSJ_NS4_8TiledMMAINS4_8MMA_AtomIJNS4_4SM904GMMA27MMA_64x256x32_S32S8S8_SS_TNEEEENS4_6LayoutISD_NS5_IJSC_NSA_ILi0EEESR_EEEEENS5_IJNS4_10UnderscoreESU_SU_EEEEENS4_13SM90_TMA_LOADENS4_14ComposedLayoutINS4_7SwizzleILi2ELi4ELi3EEENS4_18smem_ptr_flag_bitsILi8EEENSQ_INS5_IJNSA_ILi8EEESH_EEENS5_IJSH_SC_EEEEEEEvNS4_8identityENS4_23SM90_TMA_LOAD_MULTICASTES17_vS18_EENS_8epilogue10collective6detail29Sm90TmaWarpSpecializedAdapterINS1C_15DefaultEpilogueIaSJ_SJ_NS1B_6thread17LinearCombinationIaLi1EiiLNS1G_9ScaleType4KindE0ELNS_15FloatRoundStyleE2EaEENS1_15EpilogueDefaultEEEEEvvEEEEvNT_6ParamsE,"aw",@nobits
	.sectionflags	@""
	.align	16
	.zero		1024


//--------------------- .nv.shared.reserved.0     --------------------------
	.section	.nv.shared.reserved.0,"aw",@nobits
	.weak		__nv_reservedSMEM_offset_0_alias
	.size		__nv_reservedSMEM_offset_0_alias, 0, 0
	.other		__nv_reservedSMEM_offset_0_alias,@"STO_CUDA_RESERVED_SHARED STV_DEFAULT"
__nv_reservedSMEM_offset_0_alias:
	.zero		0


//--------------------- .nv.global                --------------------------
	.section	.nv.global,"aw",@nobits
.nv.global:
	.type		_ZN39_INTERNAL_7d9101b7_4_k_cu_69e206a5_64184cute1_E,@object
	.size		_ZN39_INTERNAL_7d9101b7_4_k_cu_69e206a5_64184cute1_E,(_ZN39_INTERNAL_7d9101b7_4_k_cu_69e206a5_64184cuda3std3__45__cpo6cbeginE - _ZN39_INTERNAL_7d9101b7_4_k_cu_69e206a5_64184cute1_E)
_ZN39_INTERNAL_7d9101b7_4_k_cu_69e206a5_64184cute1_E:
	.zero		1
	.type		_ZN39_INTERNAL_7d9101b7_4_k_cu_69e206a5_64184cuda3std3__45__cpo6cbeginE,@object
	.size		_ZN39_INTERNAL_7d9101b7_4_k_cu_69e206a5_64184cuda3std3__45__cpo6cbeginE,(_ZN39_INTERNAL_7d9101b7_4_k_cu_69e206a5_64184cuda3std3__48in_placeE - _ZN39_INTERNAL_7d9101b7_4_k_cu_69e206a5_64184cuda3std3__45__cpo6cbeginE)
_ZN39_INTERNAL_7d9101b7_4_k_cu_69e206a5_64184cuda3std3__45__cpo6cbeginE:
	.zero		1
	.type		_ZN39_INTERNAL_7d9101b7_4_k_cu_69e206a5_64184cuda3std3__48in_placeE,@object
	.size		_ZN39_INTERNAL_7d9101b7_4_k_cu_69e206a5_64184cuda3std3__48in_placeE,(_ZN39_INTERNAL_7d9101b7_4_k_cu_69e206a5_64184cuda3std6ranges3__45__cpo9iter_moveE - _ZN39_INTERNAL_7d9101b7_4_k_cu_69e206a5_64184cuda3std3__48in_placeE)
_ZN39_INTERNAL_7d9101b7_4_k_cu_69e206a5_64184cuda3std3__48in_placeE:
	.zero		1
	.type		_ZN39_INTERNAL_7d9101b7_4_k_cu_69e206a5_64184cuda3std6ranges3__45__cpo9iter_moveE,@object
	.size		_ZN39_INTERNAL_7d9101b7_4_k_cu_69e206a5_64184cuda3std6ranges3__45__cpo9iter_moveE,(_ZN39_INTERNAL_7d9101b7_4_k_cu_69e206a5_64184cuda3std3__45__cpo5beginE - _ZN39_INTERNAL_7d9101b7_4_k_cu_69e206a5_64184cuda3std6ranges3__45__cpo9iter_moveE)
_ZN39_INTERNAL_7d9101b7_4_k_cu_69e206a5_64184cuda3std6ranges3__45__cpo9iter_moveE:
	.zero		1
	.type		_ZN39_INTERNAL_7d9101b7_4_k_cu_69e206a5_64184cuda3std3__45__cpo5beginE,@object
	.size		_ZN39_INTERNAL_7d9101b7_4_k_cu_69e206a5_64184cuda3std3__45__cpo5beginE,(_ZN39_INTERNAL_7d9101b7_4_k_cu_69e206a5_64184cuda3std3__441_GLOBAL__N__7d9101b7_4_k_cu_69e206a5_64186ignoreE - _ZN39_INTERNAL_7d9101b7_4_k_cu_69e206a5_64184cuda3std3__45__cpo5beginE)
_ZN39_INTERNAL_7d9101b7_4_k_cu_69e206a5_64184cuda3std3__45__cpo5beginE:
	.zero		1
	.type		_ZN39_INTERNAL_7d9101b7_4_k_cu_69e206a5_64184cuda3std3__441_GLOBAL__N__7d9101b7_4_k_cu_69e206a5_64186ignoreE,@object
	.size		_ZN39_INTERNAL_7d9101b7_4_k_cu_69e206a5_64184cuda3std3__441_GLOBAL__N__7d9101b7_4_k_cu_69e206a5_64186ignoreE,(_ZN39_INTERNAL_7d9101b7_4_k_cu_69e206a5_64184cute7productE - _ZN39_INTERNAL_7d9101b7_4_k_cu_69e206a5_64184cuda3std3__441_GLOBAL__N__7d9101b7_4_k_cu_69e206a5_64186ignoreE)
_ZN39_INTERNAL_7d9101b7_4_k_cu_69e206a5_64184cuda3std3__441_GLOBAL__N__7d9101b7_4_k_cu_69e206a5_64186ignoreE:
	.zero		1
	.type		_ZN39_INTERNAL_7d9101b7_4_k_cu_69e206a5_64184cute7productE,@object
	.size		_ZN39_INTERNAL_7d9101b7_4_k_cu_69e206a5_64184cute7productE,(_ZN39_INTERNAL_7d9101b7_4_k_cu_69e206a5_64184cuda3std3__45__cpo3endE - _ZN39_INTERNAL_7d9101b7_4_k_cu_69e206a5_64184cute7productE)
_ZN39_INTERNAL_7d9101b7_4_k_cu_69e206a5_64184cute7productE:
	.zero		1
	.type		_ZN39_INTERNAL_7d9101b7_4_k_cu_69e206a5_64184cuda3std3__45__cpo3endE,@object
	.size		_ZN39_INTERNAL_7d9101b7_4_k_cu_69e206a5_64184cuda3std3__45__cpo3endE,(_ZN39_INTERNAL_7d9101b7_4_k_cu_69e206a5_64184cuda3std3__419piecewise_constructE - _ZN39_INTERNAL_7d9101b7_4_k_cu_69e206a5_64184cuda3std3__45__cpo3endE)
_ZN39_INTERNAL_7d9101b7_4_k_cu_69e206a5_64184cuda3std3__45__cpo3endE:
	.zero		1
	.type		_ZN39_INTERNAL_7d9101b7_4_k_cu_69e206a5_64184cuda3std3__419piecewise_constructE,@object
	.size		_ZN39_INTERNAL_7d9101b7_4_k_cu_69e206a5_64184cuda3std3__419piecewise_constructE,(_ZN39_INTERNAL_7d9101b7_4_k_cu_69e206a5_64184cuda3std3__45__cpo4cendE - _ZN39_INTERNAL_7d9101b7_4_k_cu_69e206a5_64184cuda3std3__419piecewise_constructE)
_ZN39_INTERNAL_7d9101b7_4_k_cu_69e206a5_64184cuda3std3__419piecewise_constructE:
	.zero		1
	.type		_ZN39_INTERNAL_7d9101b7_4_k_cu_69e206a5_64184cuda3std3__45__cpo4cendE,@object
	.size		_ZN39_INTERNAL_7d9101b7_4_k_cu_69e206a5_64184cuda3std3__45__cpo4cendE,(_ZN39_INTERNAL_7d9101b7_4_k_cu_69e206a5_64184cuda3std6ranges3__45__cpo4swapE - _ZN39_INTERNAL_7d9101b7_4_k_cu_69e206a5_64184cuda3std3__45__cpo4cendE)
_ZN39_INTERNAL_7d9101b7_4_k_cu_69e206a5_64184cuda3std3__45__cpo4cendE:
	.zero		1
	.type		_ZN39_INTERNAL_7d9101b7_4_k_cu_69e206a5_64184cuda3std6ranges3__45__cpo4swapE,@object
	.size		_ZN39_INTERNAL_7d9101b7_4_k_cu_69e206a5_64184cuda3std6ranges3__45__cpo4swapE,(.L_8 - _ZN39_INTERNAL_7d9101b7_4_k_cu_69e206a5_64184cuda3std6ranges3__45__cpo4swapE)
_ZN39_INTERNAL_7d9101b7_4_k_cu_69e206a5_64184cuda3std6ranges3__45__cpo4swapE:
	.zero		1
.L_8:


//--------------------- .nv.constant0._ZN7cutlass13device_kernelINS_4gemm6kernel13GemmUniversalIN4cute5tupleIJiiiiEEENS1_10collective13CollectiveMmaINS1_34MainloopSm90TmaGmmaWarpSpecializedILi7ENS5_IJNS4_1CILi2EEENSA_ILi1EEESC_EEENS1_35KernelTmaWarpSpecializedCooperativeEEENS5_IJNSA_ILi256EEESG_NSA_ILi64EEEEEEaNS5_IJlSC_lEEEaSJ_NS4_8TiledMMAINS4_8MMA_AtomIJNS4_4SM904GMMA27MMA_64x256x32_S32S8S8_SS_TNEEEENS4_6LayoutISD_NS5_IJSC_NSA_ILi0EEESR_EEEEENS5_IJNS4_10UnderscoreESU_SU_EEEEENS4_13SM90_TMA_LOADENS4_14ComposedLayoutINS4_7SwizzleILi2ELi4ELi3EEENS4_18smem_ptr_flag_bitsILi8EEENSQ_INS5_IJNSA_ILi8EEESH_EEENS5_IJSH_SC_EEEEEEEvNS4_8identityENS4_23SM90_TMA_LOAD_MULTICASTES17_vS18_EENS_8epilogue10collective6detail29Sm90TmaWarpSpecializedAdapterINS1C_15DefaultEpilogueIaSJ_SJ_NS1B_6thread17LinearCombinationIaLi1EiiLNS1G_9ScaleType4KindE0ELNS_15FloatRoundStyleE2EaEENS1_15EpilogueDefaultEEEEEvvEEEEvNT_6ParamsE --------------------------
	.section	.nv.constant0._ZN7cutlass13device_kernelINS_4gemm6kernel13GemmUniversalIN4cute5tupleIJiiiiEEENS1_10collective13CollectiveMmaINS1_34MainloopSm90TmaGmmaWarpSpecializedILi7ENS5_IJNS4_1CILi2EEENSA_ILi1EEESC_EEENS1_35KernelTmaWarpSpecializedCooperativeEEENS5_IJNSA_ILi256EEESG_NSA_ILi64EEEEEEaNS5_IJlSC_lEEEaSJ_NS4_8TiledMMAINS4_8MMA_AtomIJNS4_4SM904GMMA27MMA_64x256x32_S32S8S8_SS_TNEEEENS4_6LayoutISD_NS5_IJSC_NSA_ILi0EEESR_EEEEENS5_IJNS4_10UnderscoreESU_SU_EEEEENS4_13SM90_TMA_LOADENS4_14ComposedLayoutINS4_7SwizzleILi2ELi4ELi3EEENS4_18smem_ptr_flag_bitsILi8EEENSQ_INS5_IJNSA_ILi8EEESH_EEENS5_IJSH_SC_EEEEEEEvNS4_8identityENS4_23SM90_TMA_LOAD_MULTICASTES17_vS18_EENS_8epilogue10collective6detail29Sm90TmaWarpSpecializedAdapterINS1C_15DefaultEpilogueIaSJ_SJ_NS1B_6thread17LinearCombinationIaLi1EiiLNS1G_9ScaleType4KindE0ELNS_15FloatRoundStyleE2EaEENS1_15EpilogueDefaultEEEEEvvEEEEvNT_6ParamsE,"a",@progbits
	.sectionflags	@""
	.align	4
.nv.constant0._ZN7cutlass13device_kernelINS_4gemm6kernel13GemmUniversalIN4cute5tupleIJiiiiEEENS1_10collective13CollectiveMmaINS1_34MainloopSm90TmaGmmaWarpSpecializedILi7ENS5_IJNS4_1CILi2EEENSA_ILi1EEESC_EEENS1_35KernelTmaWarpSpecializedCooperativeEEENS5_IJNSA_ILi256EEESG_NSA_ILi64EEEEEEaNS5_IJlSC_lEEEaSJ_NS4_8TiledMMAINS4_8MMA_AtomIJNS4_4SM904GMMA27MMA_64x256x32_S32S8S8_SS_TNEEEENS4_6LayoutISD_NS5_IJSC_NSA_ILi0EEESR_EEEEENS5_IJNS4_10UnderscoreESU_SU_EEEEENS4_13SM90_TMA_LOADENS4_14ComposedLayoutINS4_7SwizzleILi2ELi4ELi3EEENS4_18smem_ptr_flag_bitsILi8EEENSQ_INS5_IJNSA_ILi8EEESH_EEENS5_IJSH_SC_EEEEEEEvNS4_8identityENS4_23SM90_TMA_LOAD_MULTICASTES17_vS18_EENS_8epilogue10collective6detail29Sm90TmaWarpSpecializedAdapterINS1C_15DefaultEpilogueIaSJ_SJ_NS1B_6thread17LinearCombinationIaLi1EiiLNS1G_9ScaleType4KindE0ELNS_15FloatRoundStyleE2EaEENS1_15EpilogueDefaultEEEEEvvEEEEvNT_6ParamsE:
	.zero		1664


//--------------------- SYMBOLS --------------------------

	.type		.nv.reservedSmem.offset0,@object
	.size		.nv.reservedSmem.offset0,0x4
	.type		__assertfail,@function
